//
// Generated by NVIDIA NVVM Compiler
//
// Compiler Build ID: CL-36424714
// Cuda compilation tools, release 13.0, V13.0.88
// Based on NVVM 20.0.0
//

.version 9.0
.target sm_100
.address_size 64

	// .globl	_Z7phase_1Piii
// _ZZ7phase_1PiiiE7share_D has been demoted
// _ZZ7phase_2PiiiE7pivot_D has been demoted
// _ZZ7phase_2PiiiE5row_D has been demoted
// _ZZ7phase_2PiiiE5col_D has been demoted
// _ZZ7phase_3PiiiiE5row_D has been demoted
// _ZZ7phase_3PiiiiE5col_D has been demoted

.visible .entry _Z7phase_1Piii(
	.param .u64 .ptr .align 1 _Z7phase_1Piii_param_0,
	.param .u32 _Z7phase_1Piii_param_1,
	.param .u32 _Z7phase_1Piii_param_2
)
{
	.reg .pred 	%p<2>;
	.reg .b32 	%r<676>;
	.reg .b64 	%rd<7>;
	// demoted variable
	.shared .align 4 .b8 _ZZ7phase_1PiiiE7share_D[16384];
	ld.param.u64 	%rd3, [_Z7phase_1Piii_param_0];
	ld.param.u32 	%r7, [_Z7phase_1Piii_param_1];
	ld.param.u32 	%r8, [_Z7phase_1Piii_param_2];
	cvta.to.global.u64 	%rd4, %rd3;
	mov.u32 	%r1, %tid.x;
	mov.u32 	%r9, %tid.y;
	shl.b32 	%r10, %r7, 6;
	add.s32 	%r11, %r10, %r1;
	add.s32 	%r12, %r10, %r9;
	mad.lo.s32 	%r13, %r12, %r8, %r11;
	mul.wide.s32 	%rd5, %r13, 4;
	add.s64 	%rd1, %rd4, %rd5;
	ld.global.u32 	%r14, [%rd1];
	shl.b32 	%r2, %r9, 6;
	add.s32 	%r15, %r2, %r1;
	shl.b32 	%r16, %r15, 2;
	mov.u32 	%r17, _ZZ7phase_1PiiiE7share_D;
	add.s32 	%r3, %r17, %r16;
	st.shared.u32 	[%r3], %r14;
	ld.global.u32 	%r18, [%rd1+128];
	st.shared.u32 	[%r3+128], %r18;
	shl.b32 	%r19, %r8, 5;
	add.s32 	%r20, %r13, %r19;
	mul.wide.s32 	%rd6, %r20, 4;
	add.s64 	%rd2, %rd4, %rd6;
	ld.global.u32 	%r21, [%rd2];
	st.shared.u32 	[%r3+8192], %r21;
	ld.global.u32 	%r22, [%rd2+128];
	st.shared.u32 	[%r3+8320], %r22;
	bar.sync 	0;
	mov.b32 	%r675, 0;
$L__BB0_1:
	.pragma "nounroll";
	ld.shared.u32 	%r23, [%r3];
	add.s32 	%r24, %r2, %r675;
	shl.b32 	%r25, %r24, 2;
	add.s32 	%r27, %r17, %r25;
	ld.shared.u32 	%r28, [%r27];
	shl.b32 	%r29, %r675, 6;
	add.s32 	%r30, %r29, %r1;
	shl.b32 	%r31, %r30, 2;
	add.s32 	%r32, %r17, %r31;
	ld.shared.u32 	%r33, [%r32];
	add.s32 	%r34, %r33, %r28;
	min.s32 	%r35, %r23, %r34;
	st.shared.u32 	[%r3], %r35;
	ld.shared.u32 	%r36, [%r3+128];
	ld.shared.u32 	%r37, [%r27];
	ld.shared.u32 	%r38, [%r32+128];
	add.s32 	%r39, %r38, %r37;
	min.s32 	%r40, %r36, %r39;
	st.shared.u32 	[%r3+128], %r40;
	ld.shared.u32 	%r41, [%r3+8192];
	ld.shared.u32 	%r42, [%r27+8192];
	ld.shared.u32 	%r43, [%r32];
	add.s32 	%r44, %r43, %r42;
	min.s32 	%r45, %r41, %r44;
	st.shared.u32 	[%r3+8192], %r45;
	ld.shared.u32 	%r46, [%r3+8320];
	ld.shared.u32 	%r47, [%r27+8192];
	ld.shared.u32 	%r48, [%r32+128];
	add.s32 	%r49, %r48, %r47;
	min.s32 	%r50, %r46, %r49;
	st.shared.u32 	[%r3+8320], %r50;
	bar.sync 	0;
	ld.shared.u32 	%r51, [%r3];
	ld.shared.u32 	%r52, [%r27+4];
	ld.shared.u32 	%r53, [%r32+256];
	add.s32 	%r54, %r53, %r52;
	min.s32 	%r55, %r51, %r54;
	st.shared.u32 	[%r3], %r55;
	ld.shared.u32 	%r56, [%r3+128];
	ld.shared.u32 	%r57, [%r27+4];
	ld.shared.u32 	%r58, [%r32+384];
	add.s32 	%r59, %r58, %r57;
	min.s32 	%r60, %r56, %r59;
	st.shared.u32 	[%r3+128], %r60;
	ld.shared.u32 	%r61, [%r3+8192];
	ld.shared.u32 	%r62, [%r27+8196];
	ld.shared.u32 	%r63, [%r32+256];
	add.s32 	%r64, %r63, %r62;
	min.s32 	%r65, %r61, %r64;
	st.shared.u32 	[%r3+8192], %r65;
	ld.shared.u32 	%r66, [%r3+8320];
	ld.shared.u32 	%r67, [%r27+8196];
	ld.shared.u32 	%r68, [%r32+384];
	add.s32 	%r69, %r68, %r67;
	min.s32 	%r70, %r66, %r69;
	st.shared.u32 	[%r3+8320], %r70;
	bar.sync 	0;
	ld.shared.u32 	%r71, [%r3];
	ld.shared.u32 	%r72, [%r27+8];
	ld.shared.u32 	%r73, [%r32+512];
	add.s32 	%r74, %r73, %r72;
	min.s32 	%r75, %r71, %r74;
	st.shared.u32 	[%r3], %r75;
	ld.shared.u32 	%r76, [%r3+128];
	ld.shared.u32 	%r77, [%r27+8];
	ld.shared.u32 	%r78, [%r32+640];
	add.s32 	%r79, %r78, %r77;
	min.s32 	%r80, %r76, %r79;
	st.shared.u32 	[%r3+128], %r80;
	ld.shared.u32 	%r81, [%r3+8192];
	ld.shared.u32 	%r82, [%r27+8200];
	ld.shared.u32 	%r83, [%r32+512];
	add.s32 	%r84, %r83, %r82;
	min.s32 	%r85, %r81, %r84;
	st.shared.u32 	[%r3+8192], %r85;
	ld.shared.u32 	%r86, [%r3+8320];
	ld.shared.u32 	%r87, [%r27+8200];
	ld.shared.u32 	%r88, [%r32+640];
	add.s32 	%r89, %r88, %r87;
	min.s32 	%r90, %r86, %r89;
	st.shared.u32 	[%r3+8320], %r90;
	bar.sync 	0;
	ld.shared.u32 	%r91, [%r3];
	ld.shared.u32 	%r92, [%r27+12];
	ld.shared.u32 	%r93, [%r32+768];
	add.s32 	%r94, %r93, %r92;
	min.s32 	%r95, %r91, %r94;
	st.shared.u32 	[%r3], %r95;
	ld.shared.u32 	%r96, [%r3+128];
	ld.shared.u32 	%r97, [%r27+12];
	ld.shared.u32 	%r98, [%r32+896];
	add.s32 	%r99, %r98, %r97;
	min.s32 	%r100, %r96, %r99;
	st.shared.u32 	[%r3+128], %r100;
	ld.shared.u32 	%r101, [%r3+8192];
	ld.shared.u32 	%r102, [%r27+8204];
	ld.shared.u32 	%r103, [%r32+768];
	add.s32 	%r104, %r103, %r102;
	min.s32 	%r105, %r101, %r104;
	st.shared.u32 	[%r3+8192], %r105;
	ld.shared.u32 	%r106, [%r3+8320];
	ld.shared.u32 	%r107, [%r27+8204];
	ld.shared.u32 	%r108, [%r32+896];
	add.s32 	%r109, %r108, %r107;
	min.s32 	%r110, %r106, %r109;
	st.shared.u32 	[%r3+8320], %r110;
	bar.sync 	0;
	ld.shared.u32 	%r111, [%r3];
	ld.shared.u32 	%r112, [%r27+16];
	ld.shared.u32 	%r113, [%r32+1024];
	add.s32 	%r114, %r113, %r112;
	min.s32 	%r115, %r111, %r114;
	st.shared.u32 	[%r3], %r115;
	ld.shared.u32 	%r116, [%r3+128];
	ld.shared.u32 	%r117, [%r27+16];
	ld.shared.u32 	%r118, [%r32+1152];
	add.s32 	%r119, %r118, %r117;
	min.s32 	%r120, %r116, %r119;
	st.shared.u32 	[%r3+128], %r120;
	ld.shared.u32 	%r121, [%r3+8192];
	ld.shared.u32 	%r122, [%r27+8208];
	ld.shared.u32 	%r123, [%r32+1024];
	add.s32 	%r124, %r123, %r122;
	min.s32 	%r125, %r121, %r124;
	st.shared.u32 	[%r3+8192], %r125;
	ld.shared.u32 	%r126, [%r3+8320];
	ld.shared.u32 	%r127, [%r27+8208];
	ld.shared.u32 	%r128, [%r32+1152];
	add.s32 	%r129, %r128, %r127;
	min.s32 	%r130, %r126, %r129;
	st.shared.u32 	[%r3+8320], %r130;
	bar.sync 	0;
	ld.shared.u32 	%r131, [%r3];
	ld.shared.u32 	%r132, [%r27+20];
	ld.shared.u32 	%r133, [%r32+1280];
	add.s32 	%r134, %r133, %r132;
	min.s32 	%r135, %r131, %r134;
	st.shared.u32 	[%r3], %r135;
	ld.shared.u32 	%r136, [%r3+128];
	ld.shared.u32 	%r137, [%r27+20];
	ld.shared.u32 	%r138, [%r32+1408];
	add.s32 	%r139, %r138, %r137;
	min.s32 	%r140, %r136, %r139;
	st.shared.u32 	[%r3+128], %r140;
	ld.shared.u32 	%r141, [%r3+8192];
	ld.shared.u32 	%r142, [%r27+8212];
	ld.shared.u32 	%r143, [%r32+1280];
	add.s32 	%r144, %r143, %r142;
	min.s32 	%r145, %r141, %r144;
	st.shared.u32 	[%r3+8192], %r145;
	ld.shared.u32 	%r146, [%r3+8320];
	ld.shared.u32 	%r147, [%r27+8212];
	ld.shared.u32 	%r148, [%r32+1408];
	add.s32 	%r149, %r148, %r147;
	min.s32 	%r150, %r146, %r149;
	st.shared.u32 	[%r3+8320], %r150;
	bar.sync 	0;
	ld.shared.u32 	%r151, [%r3];
	ld.shared.u32 	%r152, [%r27+24];
	ld.shared.u32 	%r153, [%r32+1536];
	add.s32 	%r154, %r153, %r152;
	min.s32 	%r155, %r151, %r154;
	st.shared.u32 	[%r3], %r155;
	ld.shared.u32 	%r156, [%r3+128];
	ld.shared.u32 	%r157, [%r27+24];
	ld.shared.u32 	%r158, [%r32+1664];
	add.s32 	%r159, %r158, %r157;
	min.s32 	%r160, %r156, %r159;
	st.shared.u32 	[%r3+128], %r160;
	ld.shared.u32 	%r161, [%r3+8192];
	ld.shared.u32 	%r162, [%r27+8216];
	ld.shared.u32 	%r163, [%r32+1536];
	add.s32 	%r164, %r163, %r162;
	min.s32 	%r165, %r161, %r164;
	st.shared.u32 	[%r3+8192], %r165;
	ld.shared.u32 	%r166, [%r3+8320];
	ld.shared.u32 	%r167, [%r27+8216];
	ld.shared.u32 	%r168, [%r32+1664];
	add.s32 	%r169, %r168, %r167;
	min.s32 	%r170, %r166, %r169;
	st.shared.u32 	[%r3+8320], %r170;
	bar.sync 	0;
	ld.shared.u32 	%r171, [%r3];
	ld.shared.u32 	%r172, [%r27+28];
	ld.shared.u32 	%r173, [%r32+1792];
	add.s32 	%r174, %r173, %r172;
	min.s32 	%r175, %r171, %r174;
	st.shared.u32 	[%r3], %r175;
	ld.shared.u32 	%r176, [%r3+128];
	ld.shared.u32 	%r177, [%r27+28];
	ld.shared.u32 	%r178, [%r32+1920];
	add.s32 	%r179, %r178, %r177;
	min.s32 	%r180, %r176, %r179;
	st.shared.u32 	[%r3+128], %r180;
	ld.shared.u32 	%r181, [%r3+8192];
	ld.shared.u32 	%r182, [%r27+8220];
	ld.shared.u32 	%r183, [%r32+1792];
	add.s32 	%r184, %r183, %r182;
	min.s32 	%r185, %r181, %r184;
	st.shared.u32 	[%r3+8192], %r185;
	ld.shared.u32 	%r186, [%r3+8320];
	ld.shared.u32 	%r187, [%r27+8220];
	ld.shared.u32 	%r188, [%r32+1920];
	add.s32 	%r189, %r188, %r187;
	min.s32 	%r190, %r186, %r189;
	st.shared.u32 	[%r3+8320], %r190;
	bar.sync 	0;
	ld.shared.u32 	%r191, [%r3];
	ld.shared.u32 	%r192, [%r27+32];
	ld.shared.u32 	%r193, [%r32+2048];
	add.s32 	%r194, %r193, %r192;
	min.s32 	%r195, %r191, %r194;
	st.shared.u32 	[%r3], %r195;
	ld.shared.u32 	%r196, [%r3+128];
	ld.shared.u32 	%r197, [%r27+32];
	ld.shared.u32 	%r198, [%r32+2176];
	add.s32 	%r199, %r198, %r197;
	min.s32 	%r200, %r196, %r199;
	st.shared.u32 	[%r3+128], %r200;
	ld.shared.u32 	%r201, [%r3+8192];
	ld.shared.u32 	%r202, [%r27+8224];
	ld.shared.u32 	%r203, [%r32+2048];
	add.s32 	%r204, %r203, %r202;
	min.s32 	%r205, %r201, %r204;
	st.shared.u32 	[%r3+8192], %r205;
	ld.shared.u32 	%r206, [%r3+8320];
	ld.shared.u32 	%r207, [%r27+8224];
	ld.shared.u32 	%r208, [%r32+2176];
	add.s32 	%r209, %r208, %r207;
	min.s32 	%r210, %r206, %r209;
	st.shared.u32 	[%r3+8320], %r210;
	bar.sync 	0;
	ld.shared.u32 	%r211, [%r3];
	ld.shared.u32 	%r212, [%r27+36];
	ld.shared.u32 	%r213, [%r32+2304];
	add.s32 	%r214, %r213, %r212;
	min.s32 	%r215, %r211, %r214;
	st.shared.u32 	[%r3], %r215;
	ld.shared.u32 	%r216, [%r3+128];
	ld.shared.u32 	%r217, [%r27+36];
	ld.shared.u32 	%r218, [%r32+2432];
	add.s32 	%r219, %r218, %r217;
	min.s32 	%r220, %r216, %r219;
	st.shared.u32 	[%r3+128], %r220;
	ld.shared.u32 	%r221, [%r3+8192];
	ld.shared.u32 	%r222, [%r27+8228];
	ld.shared.u32 	%r223, [%r32+2304];
	add.s32 	%r224, %r223, %r222;
	min.s32 	%r225, %r221, %r224;
	st.shared.u32 	[%r3+8192], %r225;
	ld.shared.u32 	%r226, [%r3+8320];
	ld.shared.u32 	%r227, [%r27+8228];
	ld.shared.u32 	%r228, [%r32+2432];
	add.s32 	%r229, %r228, %r227;
	min.s32 	%r230, %r226, %r229;
	st.shared.u32 	[%r3+8320], %r230;
	bar.sync 	0;
	ld.shared.u32 	%r231, [%r3];
	ld.shared.u32 	%r232, [%r27+40];
	ld.shared.u32 	%r233, [%r32+2560];
	add.s32 	%r234, %r233, %r232;
	min.s32 	%r235, %r231, %r234;
	st.shared.u32 	[%r3], %r235;
	ld.shared.u32 	%r236, [%r3+128];
	ld.shared.u32 	%r237, [%r27+40];
	ld.shared.u32 	%r238, [%r32+2688];
	add.s32 	%r239, %r238, %r237;
	min.s32 	%r240, %r236, %r239;
	st.shared.u32 	[%r3+128], %r240;
	ld.shared.u32 	%r241, [%r3+8192];
	ld.shared.u32 	%r242, [%r27+8232];
	ld.shared.u32 	%r243, [%r32+2560];
	add.s32 	%r244, %r243, %r242;
	min.s32 	%r245, %r241, %r244;
	st.shared.u32 	[%r3+8192], %r245;
	ld.shared.u32 	%r246, [%r3+8320];
	ld.shared.u32 	%r247, [%r27+8232];
	ld.shared.u32 	%r248, [%r32+2688];
	add.s32 	%r249, %r248, %r247;
	min.s32 	%r250, %r246, %r249;
	st.shared.u32 	[%r3+8320], %r250;
	bar.sync 	0;
	ld.shared.u32 	%r251, [%r3];
	ld.shared.u32 	%r252, [%r27+44];
	ld.shared.u32 	%r253, [%r32+2816];
	add.s32 	%r254, %r253, %r252;
	min.s32 	%r255, %r251, %r254;
	st.shared.u32 	[%r3], %r255;
	ld.shared.u32 	%r256, [%r3+128];
	ld.shared.u32 	%r257, [%r27+44];
	ld.shared.u32 	%r258, [%r32+2944];
	add.s32 	%r259, %r258, %r257;
	min.s32 	%r260, %r256, %r259;
	st.shared.u32 	[%r3+128], %r260;
	ld.shared.u32 	%r261, [%r3+8192];
	ld.shared.u32 	%r262, [%r27+8236];
	ld.shared.u32 	%r263, [%r32+2816];
	add.s32 	%r264, %r263, %r262;
	min.s32 	%r265, %r261, %r264;
	st.shared.u32 	[%r3+8192], %r265;
	ld.shared.u32 	%r266, [%r3+8320];
	ld.shared.u32 	%r267, [%r27+8236];
	ld.shared.u32 	%r268, [%r32+2944];
	add.s32 	%r269, %r268, %r267;
	min.s32 	%r270, %r266, %r269;
	st.shared.u32 	[%r3+8320], %r270;
	bar.sync 	0;
	ld.shared.u32 	%r271, [%r3];
	ld.shared.u32 	%r272, [%r27+48];
	ld.shared.u32 	%r273, [%r32+3072];
	add.s32 	%r274, %r273, %r272;
	min.s32 	%r275, %r271, %r274;
	st.shared.u32 	[%r3], %r275;
	ld.shared.u32 	%r276, [%r3+128];
	ld.shared.u32 	%r277, [%r27+48];
	ld.shared.u32 	%r278, [%r32+3200];
	add.s32 	%r279, %r278, %r277;
	min.s32 	%r280, %r276, %r279;
	st.shared.u32 	[%r3+128], %r280;
	ld.shared.u32 	%r281, [%r3+8192];
	ld.shared.u32 	%r282, [%r27+8240];
	ld.shared.u32 	%r283, [%r32+3072];
	add.s32 	%r284, %r283, %r282;
	min.s32 	%r285, %r281, %r284;
	st.shared.u32 	[%r3+8192], %r285;
	ld.shared.u32 	%r286, [%r3+8320];
	ld.shared.u32 	%r287, [%r27+8240];
	ld.shared.u32 	%r288, [%r32+3200];
	add.s32 	%r289, %r288, %r287;
	min.s32 	%r290, %r286, %r289;
	st.shared.u32 	[%r3+8320], %r290;
	bar.sync 	0;
	ld.shared.u32 	%r291, [%r3];
	ld.shared.u32 	%r292, [%r27+52];
	ld.shared.u32 	%r293, [%r32+3328];
	add.s32 	%r294, %r293, %r292;
	min.s32 	%r295, %r291, %r294;
	st.shared.u32 	[%r3], %r295;
	ld.shared.u32 	%r296, [%r3+128];
	ld.shared.u32 	%r297, [%r27+52];
	ld.shared.u32 	%r298, [%r32+3456];
	add.s32 	%r299, %r298, %r297;
	min.s32 	%r300, %r296, %r299;
	st.shared.u32 	[%r3+128], %r300;
	ld.shared.u32 	%r301, [%r3+8192];
	ld.shared.u32 	%r302, [%r27+8244];
	ld.shared.u32 	%r303, [%r32+3328];
	add.s32 	%r304, %r303, %r302;
	min.s32 	%r305, %r301, %r304;
	st.shared.u32 	[%r3+8192], %r305;
	ld.shared.u32 	%r306, [%r3+8320];
	ld.shared.u32 	%r307, [%r27+8244];
	ld.shared.u32 	%r308, [%r32+3456];
	add.s32 	%r309, %r308, %r307;
	min.s32 	%r310, %r306, %r309;
	st.shared.u32 	[%r3+8320], %r310;
	bar.sync 	0;
	ld.shared.u32 	%r311, [%r3];
	ld.shared.u32 	%r312, [%r27+56];
	ld.shared.u32 	%r313, [%r32+3584];
	add.s32 	%r314, %r313, %r312;
	min.s32 	%r315, %r311, %r314;
	st.shared.u32 	[%r3], %r315;
	ld.shared.u32 	%r316, [%r3+128];
	ld.shared.u32 	%r317, [%r27+56];
	ld.shared.u32 	%r318, [%r32+3712];
	add.s32 	%r319, %r318, %r317;
	min.s32 	%r320, %r316, %r319;
	st.shared.u32 	[%r3+128], %r320;
	ld.shared.u32 	%r321, [%r3+8192];
	ld.shared.u32 	%r322, [%r27+8248];
	ld.shared.u32 	%r323, [%r32+3584];
	add.s32 	%r324, %r323, %r322;
	min.s32 	%r325, %r321, %r324;
	st.shared.u32 	[%r3+8192], %r325;
	ld.shared.u32 	%r326, [%r3+8320];
	ld.shared.u32 	%r327, [%r27+8248];
	ld.shared.u32 	%r328, [%r32+3712];
	add.s32 	%r329, %r328, %r327;
	min.s32 	%r330, %r326, %r329;
	st.shared.u32 	[%r3+8320], %r330;
	bar.sync 	0;
	ld.shared.u32 	%r331, [%r3];
	ld.shared.u32 	%r332, [%r27+60];
	ld.shared.u32 	%r333, [%r32+3840];
	add.s32 	%r334, %r333, %r332;
	min.s32 	%r335, %r331, %r334;
	st.shared.u32 	[%r3], %r335;
	ld.shared.u32 	%r336, [%r3+128];
	ld.shared.u32 	%r337, [%r27+60];
	ld.shared.u32 	%r338, [%r32+3968];
	add.s32 	%r339, %r338, %r337;
	min.s32 	%r340, %r336, %r339;
	st.shared.u32 	[%r3+128], %r340;
	ld.shared.u32 	%r341, [%r3+8192];
	ld.shared.u32 	%r342, [%r27+8252];
	ld.shared.u32 	%r343, [%r32+3840];
	add.s32 	%r344, %r343, %r342;
	min.s32 	%r345, %r341, %r344;
	st.shared.u32 	[%r3+8192], %r345;
	ld.shared.u32 	%r346, [%r3+8320];
	ld.shared.u32 	%r347, [%r27+8252];
	ld.shared.u32 	%r348, [%r32+3968];
	add.s32 	%r349, %r348, %r347;
	min.s32 	%r350, %r346, %r349;
	st.shared.u32 	[%r3+8320], %r350;
	bar.sync 	0;
	ld.shared.u32 	%r351, [%r3];
	ld.shared.u32 	%r352, [%r27+64];
	ld.shared.u32 	%r353, [%r32+4096];
	add.s32 	%r354, %r353, %r352;
	min.s32 	%r355, %r351, %r354;
	st.shared.u32 	[%r3], %r355;
	ld.shared.u32 	%r356, [%r3+128];
	ld.shared.u32 	%r357, [%r27+64];
	ld.shared.u32 	%r358, [%r32+4224];
	add.s32 	%r359, %r358, %r357;
	min.s32 	%r360, %r356, %r359;
	st.shared.u32 	[%r3+128], %r360;
	ld.shared.u32 	%r361, [%r3+8192];
	ld.shared.u32 	%r362, [%r27+8256];
	ld.shared.u32 	%r363, [%r32+4096];
	add.s32 	%r364, %r363, %r362;
	min.s32 	%r365, %r361, %r364;
	st.shared.u32 	[%r3+8192], %r365;
	ld.shared.u32 	%r366, [%r3+8320];
	ld.shared.u32 	%r367, [%r27+8256];
	ld.shared.u32 	%r368, [%r32+4224];
	add.s32 	%r369, %r368, %r367;
	min.s32 	%r370, %r366, %r369;
	st.shared.u32 	[%r3+8320], %r370;
	bar.sync 	0;
	ld.shared.u32 	%r371, [%r3];
	ld.shared.u32 	%r372, [%r27+68];
	ld.shared.u32 	%r373, [%r32+4352];
	add.s32 	%r374, %r373, %r372;
	min.s32 	%r375, %r371, %r374;
	st.shared.u32 	[%r3], %r375;
	ld.shared.u32 	%r376, [%r3+128];
	ld.shared.u32 	%r377, [%r27+68];
	ld.shared.u32 	%r378, [%r32+4480];
	add.s32 	%r379, %r378, %r377;
	min.s32 	%r380, %r376, %r379;
	st.shared.u32 	[%r3+128], %r380;
	ld.shared.u32 	%r381, [%r3+8192];
	ld.shared.u32 	%r382, [%r27+8260];
	ld.shared.u32 	%r383, [%r32+4352];
	add.s32 	%r384, %r383, %r382;
	min.s32 	%r385, %r381, %r384;
	st.shared.u32 	[%r3+8192], %r385;
	ld.shared.u32 	%r386, [%r3+8320];
	ld.shared.u32 	%r387, [%r27+8260];
	ld.shared.u32 	%r388, [%r32+4480];
	add.s32 	%r389, %r388, %r387;
	min.s32 	%r390, %r386, %r389;
	st.shared.u32 	[%r3+8320], %r390;
	bar.sync 	0;
	ld.shared.u32 	%r391, [%r3];
	ld.shared.u32 	%r392, [%r27+72];
	ld.shared.u32 	%r393, [%r32+4608];
	add.s32 	%r394, %r393, %r392;
	min.s32 	%r395, %r391, %r394;
	st.shared.u32 	[%r3], %r395;
	ld.shared.u32 	%r396, [%r3+128];
	ld.shared.u32 	%r397, [%r27+72];
	ld.shared.u32 	%r398, [%r32+4736];
	add.s32 	%r399, %r398, %r397;
	min.s32 	%r400, %r396, %r399;
	st.shared.u32 	[%r3+128], %r400;
	ld.shared.u32 	%r401, [%r3+8192];
	ld.shared.u32 	%r402, [%r27+8264];
	ld.shared.u32 	%r403, [%r32+4608];
	add.s32 	%r404, %r403, %r402;
	min.s32 	%r405, %r401, %r404;
	st.shared.u32 	[%r3+8192], %r405;
	ld.shared.u32 	%r406, [%r3+8320];
	ld.shared.u32 	%r407, [%r27+8264];
	ld.shared.u32 	%r408, [%r32+4736];
	add.s32 	%r409, %r408, %r407;
	min.s32 	%r410, %r406, %r409;
	st.shared.u32 	[%r3+8320], %r410;
	bar.sync 	0;
	ld.shared.u32 	%r411, [%r3];
	ld.shared.u32 	%r412, [%r27+76];
	ld.shared.u32 	%r413, [%r32+4864];
	add.s32 	%r414, %r413, %r412;
	min.s32 	%r415, %r411, %r414;
	st.shared.u32 	[%r3], %r415;
	ld.shared.u32 	%r416, [%r3+128];
	ld.shared.u32 	%r417, [%r27+76];
	ld.shared.u32 	%r418, [%r32+4992];
	add.s32 	%r419, %r418, %r417;
	min.s32 	%r420, %r416, %r419;
	st.shared.u32 	[%r3+128], %r420;
	ld.shared.u32 	%r421, [%r3+8192];
	ld.shared.u32 	%r422, [%r27+8268];
	ld.shared.u32 	%r423, [%r32+4864];
	add.s32 	%r424, %r423, %r422;
	min.s32 	%r425, %r421, %r424;
	st.shared.u32 	[%r3+8192], %r425;
	ld.shared.u32 	%r426, [%r3+8320];
	ld.shared.u32 	%r427, [%r27+8268];
	ld.shared.u32 	%r428, [%r32+4992];
	add.s32 	%r429, %r428, %r427;
	min.s32 	%r430, %r426, %r429;
	st.shared.u32 	[%r3+8320], %r430;
	bar.sync 	0;
	ld.shared.u32 	%r431, [%r3];
	ld.shared.u32 	%r432, [%r27+80];
	ld.shared.u32 	%r433, [%r32+5120];
	add.s32 	%r434, %r433, %r432;
	min.s32 	%r435, %r431, %r434;
	st.shared.u32 	[%r3], %r435;
	ld.shared.u32 	%r436, [%r3+128];
	ld.shared.u32 	%r437, [%r27+80];
	ld.shared.u32 	%r438, [%r32+5248];
	add.s32 	%r439, %r438, %r437;
	min.s32 	%r440, %r436, %r439;
	st.shared.u32 	[%r3+128], %r440;
	ld.shared.u32 	%r441, [%r3+8192];
	ld.shared.u32 	%r442, [%r27+8272];
	ld.shared.u32 	%r443, [%r32+5120];
	add.s32 	%r444, %r443, %r442;
	min.s32 	%r445, %r441, %r444;
	st.shared.u32 	[%r3+8192], %r445;
	ld.shared.u32 	%r446, [%r3+8320];
	ld.shared.u32 	%r447, [%r27+8272];
	ld.shared.u32 	%r448, [%r32+5248];
	add.s32 	%r449, %r448, %r447;
	min.s32 	%r450, %r446, %r449;
	st.shared.u32 	[%r3+8320], %r450;
	bar.sync 	0;
	ld.shared.u32 	%r451, [%r3];
	ld.shared.u32 	%r452, [%r27+84];
	ld.shared.u32 	%r453, [%r32+5376];
	add.s32 	%r454, %r453, %r452;
	min.s32 	%r455, %r451, %r454;
	st.shared.u32 	[%r3], %r455;
	ld.shared.u32 	%r456, [%r3+128];
	ld.shared.u32 	%r457, [%r27+84];
	ld.shared.u32 	%r458, [%r32+5504];
	add.s32 	%r459, %r458, %r457;
	min.s32 	%r460, %r456, %r459;
	st.shared.u32 	[%r3+128], %r460;
	ld.shared.u32 	%r461, [%r3+8192];
	ld.shared.u32 	%r462, [%r27+8276];
	ld.shared.u32 	%r463, [%r32+5376];
	add.s32 	%r464, %r463, %r462;
	min.s32 	%r465, %r461, %r464;
	st.shared.u32 	[%r3+8192], %r465;
	ld.shared.u32 	%r466, [%r3+8320];
	ld.shared.u32 	%r467, [%r27+8276];
	ld.shared.u32 	%r468, [%r32+5504];
	add.s32 	%r469, %r468, %r467;
	min.s32 	%r470, %r466, %r469;
	st.shared.u32 	[%r3+8320], %r470;
	bar.sync 	0;
	ld.shared.u32 	%r471, [%r3];
	ld.shared.u32 	%r472, [%r27+88];
	ld.shared.u32 	%r473, [%r32+5632];
	add.s32 	%r474, %r473, %r472;
	min.s32 	%r475, %r471, %r474;
	st.shared.u32 	[%r3], %r475;
	ld.shared.u32 	%r476, [%r3+128];
	ld.shared.u32 	%r477, [%r27+88];
	ld.shared.u32 	%r478, [%r32+5760];
	add.s32 	%r479, %r478, %r477;
	min.s32 	%r480, %r476, %r479;
	st.shared.u32 	[%r3+128], %r480;
	ld.shared.u32 	%r481, [%r3+8192];
	ld.shared.u32 	%r482, [%r27+8280];
	ld.shared.u32 	%r483, [%r32+5632];
	add.s32 	%r484, %r483, %r482;
	min.s32 	%r485, %r481, %r484;
	st.shared.u32 	[%r3+8192], %r485;
	ld.shared.u32 	%r486, [%r3+8320];
	ld.shared.u32 	%r487, [%r27+8280];
	ld.shared.u32 	%r488, [%r32+5760];
	add.s32 	%r489, %r488, %r487;
	min.s32 	%r490, %r486, %r489;
	st.shared.u32 	[%r3+8320], %r490;
	bar.sync 	0;
	ld.shared.u32 	%r491, [%r3];
	ld.shared.u32 	%r492, [%r27+92];
	ld.shared.u32 	%r493, [%r32+5888];
	add.s32 	%r494, %r493, %r492;
	min.s32 	%r495, %r491, %r494;
	st.shared.u32 	[%r3], %r495;
	ld.shared.u32 	%r496, [%r3+128];
	ld.shared.u32 	%r497, [%r27+92];
	ld.shared.u32 	%r498, [%r32+6016];
	add.s32 	%r499, %r498, %r497;
	min.s32 	%r500, %r496, %r499;
	st.shared.u32 	[%r3+128], %r500;
	ld.shared.u32 	%r501, [%r3+8192];
	ld.shared.u32 	%r502, [%r27+8284];
	ld.shared.u32 	%r503, [%r32+5888];
	add.s32 	%r504, %r503, %r502;
	min.s32 	%r505, %r501, %r504;
	st.shared.u32 	[%r3+8192], %r505;
	ld.shared.u32 	%r506, [%r3+8320];
	ld.shared.u32 	%r507, [%r27+8284];
	ld.shared.u32 	%r508, [%r32+6016];
	add.s32 	%r509, %r508, %r507;
	min.s32 	%r510, %r506, %r509;
	st.shared.u32 	[%r3+8320], %r510;
	bar.sync 	0;
	ld.shared.u32 	%r511, [%r3];
	ld.shared.u32 	%r512, [%r27+96];
	ld.shared.u32 	%r513, [%r32+6144];
	add.s32 	%r514, %r513, %r512;
	min.s32 	%r515, %r511, %r514;
	st.shared.u32 	[%r3], %r515;
	ld.shared.u32 	%r516, [%r3+128];
	ld.shared.u32 	%r517, [%r27+96];
	ld.shared.u32 	%r518, [%r32+6272];
	add.s32 	%r519, %r518, %r517;
	min.s32 	%r520, %r516, %r519;
	st.shared.u32 	[%r3+128], %r520;
	ld.shared.u32 	%r521, [%r3+8192];
	ld.shared.u32 	%r522, [%r27+8288];
	ld.shared.u32 	%r523, [%r32+6144];
	add.s32 	%r524, %r523, %r522;
	min.s32 	%r525, %r521, %r524;
	st.shared.u32 	[%r3+8192], %r525;
	ld.shared.u32 	%r526, [%r3+8320];
	ld.shared.u32 	%r527, [%r27+8288];
	ld.shared.u32 	%r528, [%r32+6272];
	add.s32 	%r529, %r528, %r527;
	min.s32 	%r530, %r526, %r529;
	st.shared.u32 	[%r3+8320], %r530;
	bar.sync 	0;
	ld.shared.u32 	%r531, [%r3];
	ld.shared.u32 	%r532, [%r27+100];
	ld.shared.u32 	%r533, [%r32+6400];
	add.s32 	%r534, %r533, %r532;
	min.s32 	%r535, %r531, %r534;
	st.shared.u32 	[%r3], %r535;
	ld.shared.u32 	%r536, [%r3+128];
	ld.shared.u32 	%r537, [%r27+100];
	ld.shared.u32 	%r538, [%r32+6528];
	add.s32 	%r539, %r538, %r537;
	min.s32 	%r540, %r536, %r539;
	st.shared.u32 	[%r3+128], %r540;
	ld.shared.u32 	%r541, [%r3+8192];
	ld.shared.u32 	%r542, [%r27+8292];
	ld.shared.u32 	%r543, [%r32+6400];
	add.s32 	%r544, %r543, %r542;
	min.s32 	%r545, %r541, %r544;
	st.shared.u32 	[%r3+8192], %r545;
	ld.shared.u32 	%r546, [%r3+8320];
	ld.shared.u32 	%r547, [%r27+8292];
	ld.shared.u32 	%r548, [%r32+6528];
	add.s32 	%r549, %r548, %r547;
	min.s32 	%r550, %r546, %r549;
	st.shared.u32 	[%r3+8320], %r550;
	bar.sync 	0;
	ld.shared.u32 	%r551, [%r3];
	ld.shared.u32 	%r552, [%r27+104];
	ld.shared.u32 	%r553, [%r32+6656];
	add.s32 	%r554, %r553, %r552;
	min.s32 	%r555, %r551, %r554;
	st.shared.u32 	[%r3], %r555;
	ld.shared.u32 	%r556, [%r3+128];
	ld.shared.u32 	%r557, [%r27+104];
	ld.shared.u32 	%r558, [%r32+6784];
	add.s32 	%r559, %r558, %r557;
	min.s32 	%r560, %r556, %r559;
	st.shared.u32 	[%r3+128], %r560;
	ld.shared.u32 	%r561, [%r3+8192];
	ld.shared.u32 	%r562, [%r27+8296];
	ld.shared.u32 	%r563, [%r32+6656];
	add.s32 	%r564, %r563, %r562;
	min.s32 	%r565, %r561, %r564;
	st.shared.u32 	[%r3+8192], %r565;
	ld.shared.u32 	%r566, [%r3+8320];
	ld.shared.u32 	%r567, [%r27+8296];
	ld.shared.u32 	%r568, [%r32+6784];
	add.s32 	%r569, %r568, %r567;
	min.s32 	%r570, %r566, %r569;
	st.shared.u32 	[%r3+8320], %r570;
	bar.sync 	0;
	ld.shared.u32 	%r571, [%r3];
	ld.shared.u32 	%r572, [%r27+108];
	ld.shared.u32 	%r573, [%r32+6912];
	add.s32 	%r574, %r573, %r572;
	min.s32 	%r575, %r571, %r574;
	st.shared.u32 	[%r3], %r575;
	ld.shared.u32 	%r576, [%r3+128];
	ld.shared.u32 	%r577, [%r27+108];
	ld.shared.u32 	%r578, [%r32+7040];
	add.s32 	%r579, %r578, %r577;
	min.s32 	%r580, %r576, %r579;
	st.shared.u32 	[%r3+128], %r580;
	ld.shared.u32 	%r581, [%r3+8192];
	ld.shared.u32 	%r582, [%r27+8300];
	ld.shared.u32 	%r583, [%r32+6912];
	add.s32 	%r584, %r583, %r582;
	min.s32 	%r585, %r581, %r584;
	st.shared.u32 	[%r3+8192], %r585;
	ld.shared.u32 	%r586, [%r3+8320];
	ld.shared.u32 	%r587, [%r27+8300];
	ld.shared.u32 	%r588, [%r32+7040];
	add.s32 	%r589, %r588, %r587;
	min.s32 	%r590, %r586, %r589;
	st.shared.u32 	[%r3+8320], %r590;
	bar.sync 	0;
	ld.shared.u32 	%r591, [%r3];
	ld.shared.u32 	%r592, [%r27+112];
	ld.shared.u32 	%r593, [%r32+7168];
	add.s32 	%r594, %r593, %r592;
	min.s32 	%r595, %r591, %r594;
	st.shared.u32 	[%r3], %r595;
	ld.shared.u32 	%r596, [%r3+128];
	ld.shared.u32 	%r597, [%r27+112];
	ld.shared.u32 	%r598, [%r32+7296];
	add.s32 	%r599, %r598, %r597;
	min.s32 	%r600, %r596, %r599;
	st.shared.u32 	[%r3+128], %r600;
	ld.shared.u32 	%r601, [%r3+8192];
	ld.shared.u32 	%r602, [%r27+8304];
	ld.shared.u32 	%r603, [%r32+7168];
	add.s32 	%r604, %r603, %r602;
	min.s32 	%r605, %r601, %r604;
	st.shared.u32 	[%r3+8192], %r605;
	ld.shared.u32 	%r606, [%r3+8320];
	ld.shared.u32 	%r607, [%r27+8304];
	ld.shared.u32 	%r608, [%r32+7296];
	add.s32 	%r609, %r608, %r607;
	min.s32 	%r610, %r606, %r609;
	st.shared.u32 	[%r3+8320], %r610;
	bar.sync 	0;
	ld.shared.u32 	%r611, [%r3];
	ld.shared.u32 	%r612, [%r27+116];
	ld.shared.u32 	%r613, [%r32+7424];
	add.s32 	%r614, %r613, %r612;
	min.s32 	%r615, %r611, %r614;
	st.shared.u32 	[%r3], %r615;
	ld.shared.u32 	%r616, [%r3+128];
	ld.shared.u32 	%r617, [%r27+116];
	ld.shared.u32 	%r618, [%r32+7552];
	add.s32 	%r619, %r618, %r617;
	min.s32 	%r620, %r616, %r619;
	st.shared.u32 	[%r3+128], %r620;
	ld.shared.u32 	%r621, [%r3+8192];
	ld.shared.u32 	%r622, [%r27+8308];
	ld.shared.u32 	%r623, [%r32+7424];
	add.s32 	%r624, %r623, %r622;
	min.s32 	%r625, %r621, %r624;
	st.shared.u32 	[%r3+8192], %r625;
	ld.shared.u32 	%r626, [%r3+8320];
	ld.shared.u32 	%r627, [%r27+8308];
	ld.shared.u32 	%r628, [%r32+7552];
	add.s32 	%r629, %r628, %r627;
	min.s32 	%r630, %r626, %r629;
	st.shared.u32 	[%r3+8320], %r630;
	bar.sync 	0;
	ld.shared.u32 	%r631, [%r3];
	ld.shared.u32 	%r632, [%r27+120];
	ld.shared.u32 	%r633, [%r32+7680];
	add.s32 	%r634, %r633, %r632;
	min.s32 	%r635, %r631, %r634;
	st.shared.u32 	[%r3], %r635;
	ld.shared.u32 	%r636, [%r3+128];
	ld.shared.u32 	%r637, [%r27+120];
	ld.shared.u32 	%r638, [%r32+7808];
	add.s32 	%r639, %r638, %r637;
	min.s32 	%r640, %r636, %r639;
	st.shared.u32 	[%r3+128], %r640;
	ld.shared.u32 	%r641, [%r3+8192];
	ld.shared.u32 	%r642, [%r27+8312];
	ld.shared.u32 	%r643, [%r32+7680];
	add.s32 	%r644, %r643, %r642;
	min.s32 	%r645, %r641, %r644;
	st.shared.u32 	[%r3+8192], %r645;
	ld.shared.u32 	%r646, [%r3+8320];
	ld.shared.u32 	%r647, [%r27+8312];
	ld.shared.u32 	%r648, [%r32+7808];
	add.s32 	%r649, %r648, %r647;
	min.s32 	%r650, %r646, %r649;
	st.shared.u32 	[%r3+8320], %r650;
	bar.sync 	0;
	ld.shared.u32 	%r651, [%r3];
	ld.shared.u32 	%r652, [%r27+124];
	ld.shared.u32 	%r653, [%r32+7936];
	add.s32 	%r654, %r653, %r652;
	min.s32 	%r655, %r651, %r654;
	st.shared.u32 	[%r3], %r655;
	ld.shared.u32 	%r656, [%r3+128];
	ld.shared.u32 	%r657, [%r27+124];
	ld.shared.u32 	%r658, [%r32+8064];
	add.s32 	%r659, %r658, %r657;
	min.s32 	%r660, %r656, %r659;
	st.shared.u32 	[%r3+128], %r660;
	ld.shared.u32 	%r661, [%r3+8192];
	ld.shared.u32 	%r662, [%r27+8316];
	ld.shared.u32 	%r663, [%r32+7936];
	add.s32 	%r664, %r663, %r662;
	min.s32 	%r665, %r661, %r664;
	st.shared.u32 	[%r3+8192], %r665;
	ld.shared.u32 	%r666, [%r3+8320];
	ld.shared.u32 	%r667, [%r27+8316];
	ld.shared.u32 	%r668, [%r32+8064];
	add.s32 	%r669, %r668, %r667;
	min.s32 	%r670, %r666, %r669;
	st.shared.u32 	[%r3+8320], %r670;
	bar.sync 	0;
	add.s32 	%r675, %r675, 32;
	setp.ne.s32 	%p1, %r675, 64;
	@%p1 bra 	$L__BB0_1;
	ld.shared.u32 	%r671, [%r3];
	st.global.u32 	[%rd1], %r671;
	ld.shared.u32 	%r672, [%r3+128];
	st.global.u32 	[%rd1+128], %r672;
	ld.shared.u32 	%r673, [%r3+8192];
	st.global.u32 	[%rd2], %r673;
	ld.shared.u32 	%r674, [%r3+8320];
	st.global.u32 	[%rd2+128], %r674;
	ret;

}
	// .globl	_Z7phase_2Piii
.visible .entry _Z7phase_2Piii(
	.param .u64 .ptr .align 1 _Z7phase_2Piii_param_0,
	.param .u32 _Z7phase_2Piii_param_1,
	.param .u32 _Z7phase_2Piii_param_2
)
{
	.reg .pred 	%p<3>;
	.reg .b32 	%r<985>;
	.reg .b64 	%rd<15>;
	// demoted variable
	.shared .align 4 .b8 _ZZ7phase_2PiiiE7pivot_D[16384];
	// demoted variable
	.shared .align 4 .b8 _ZZ7phase_2PiiiE5row_D[16384];
	// demoted variable
	.shared .align 4 .b8 _ZZ7phase_2PiiiE5col_D[16384];
	ld.param.u64 	%rd5, [_Z7phase_2Piii_param_0];
	ld.param.u32 	%r28, [_Z7phase_2Piii_param_1];
	ld.param.u32 	%r29, [_Z7phase_2Piii_param_2];
	mov.u32 	%r1, %ctaid.x;
	setp.eq.s32 	%p1, %r1, %r28;
	@%p1 bra 	$L__BB1_4;
	cvta.to.global.u64 	%rd6, %rd5;
	mov.u32 	%r31, %tid.x;
	mov.u32 	%r32, %tid.y;
	shl.b32 	%r33, %r28, 6;
	add.s32 	%r34, %r33, %r31;
	add.s32 	%r35, %r33, %r32;
	mul.lo.s32 	%r36, %r35, %r29;
	add.s32 	%r37, %r36, %r34;
	mul.wide.s32 	%rd7, %r37, 4;
	add.s64 	%rd8, %rd6, %rd7;
	ld.global.u32 	%r38, [%rd8];
	shl.b32 	%r39, %r32, 6;
	add.s32 	%r40, %r39, %r31;
	shl.b32 	%r41, %r40, 2;
	mov.u32 	%r42, _ZZ7phase_2PiiiE7pivot_D;
	add.s32 	%r43, %r42, %r41;
	st.shared.u32 	[%r43], %r38;
	ld.global.u32 	%r44, [%rd8+128];
	st.shared.u32 	[%r43+128], %r44;
	shl.b32 	%r45, %r29, 5;
	add.s32 	%r46, %r36, %r45;
	add.s32 	%r47, %r46, %r34;
	mul.wide.s32 	%rd9, %r47, 4;
	add.s64 	%rd10, %rd6, %rd9;
	ld.global.u32 	%r48, [%rd10];
	st.shared.u32 	[%r43+8192], %r48;
	ld.global.u32 	%r49, [%rd10+128];
	st.shared.u32 	[%r43+8320], %r49;
	shl.b32 	%r50, %r1, 6;
	add.s32 	%r51, %r50, %r31;
	add.s32 	%r52, %r36, %r51;
	mul.wide.s32 	%rd11, %r52, 4;
	add.s64 	%rd1, %rd6, %rd11;
	ld.global.u32 	%r53, [%rd1];
	mov.u32 	%r54, _ZZ7phase_2PiiiE5row_D;
	add.s32 	%r55, %r54, %r41;
	st.shared.u32 	[%r55], %r53;
	ld.global.u32 	%r56, [%rd1+128];
	st.shared.u32 	[%r55+128], %r56;
	add.s32 	%r57, %r46, %r51;
	mul.wide.s32 	%rd12, %r57, 4;
	add.s64 	%rd2, %rd6, %rd12;
	ld.global.u32 	%r58, [%rd2];
	st.shared.u32 	[%r55+8192], %r58;
	ld.global.u32 	%r59, [%rd2+128];
	st.shared.u32 	[%r55+8320], %r59;
	add.s32 	%r60, %r50, %r32;
	mad.lo.s32 	%r61, %r29, %r60, %r34;
	mul.wide.s32 	%rd13, %r61, 4;
	add.s64 	%rd3, %rd6, %rd13;
	ld.global.u32 	%r62, [%rd3];
	mov.u32 	%r63, _ZZ7phase_2PiiiE5col_D;
	add.s32 	%r64, %r63, %r41;
	st.shared.u32 	[%r64], %r62;
	ld.global.u32 	%r65, [%rd3+128];
	st.shared.u32 	[%r64+128], %r65;
	add.s32 	%r66, %r61, %r45;
	mul.wide.s32 	%rd14, %r66, 4;
	add.s64 	%rd4, %rd6, %rd14;
	ld.global.u32 	%r67, [%rd4];
	st.shared.u32 	[%r64+8192], %r67;
	ld.global.u32 	%r68, [%rd4+128];
	st.shared.u32 	[%r64+8320], %r68;
	bar.sync 	0;
	ld.shared.u32 	%r983, [%r55];
	ld.shared.u32 	%r982, [%r55+128];
	ld.shared.u32 	%r981, [%r55+8192];
	ld.shared.u32 	%r980, [%r55+8320];
	ld.shared.u32 	%r979, [%r64];
	ld.shared.u32 	%r978, [%r64+128];
	ld.shared.u32 	%r977, [%r64+8192];
	ld.shared.u32 	%r976, [%r64+8320];
	mov.b32 	%r984, 0;
$L__BB1_2:
	.pragma "nounroll";
	add.s32 	%r71, %r984, %r39;
	shl.b32 	%r72, %r71, 2;
	add.s32 	%r74, %r42, %r72;
	ld.shared.u32 	%r75, [%r74];
	shl.b32 	%r76, %r984, 6;
	add.s32 	%r78, %r76, %r31;
	shl.b32 	%r79, %r78, 2;
	mov.u32 	%r80, _ZZ7phase_2PiiiE5row_D;
	add.s32 	%r81, %r80, %r79;
	ld.shared.u32 	%r82, [%r81];
	add.s32 	%r83, %r82, %r75;
	min.s32 	%r84, %r983, %r83;
	add.s32 	%r85, %r39, %r31;
	shl.b32 	%r86, %r85, 2;
	add.s32 	%r87, %r80, %r86;
	st.shared.u32 	[%r87], %r84;
	ld.shared.u32 	%r88, [%r81+128];
	add.s32 	%r89, %r88, %r75;
	min.s32 	%r90, %r982, %r89;
	st.shared.u32 	[%r87+128], %r90;
	ld.shared.u32 	%r91, [%r74+8192];
	ld.shared.u32 	%r92, [%r81];
	add.s32 	%r93, %r92, %r91;
	min.s32 	%r94, %r981, %r93;
	st.shared.u32 	[%r87+8192], %r94;
	ld.shared.u32 	%r95, [%r81+128];
	add.s32 	%r96, %r95, %r91;
	min.s32 	%r97, %r980, %r96;
	st.shared.u32 	[%r87+8320], %r97;
	mov.u32 	%r98, _ZZ7phase_2PiiiE5col_D;
	add.s32 	%r99, %r98, %r72;
	ld.shared.u32 	%r100, [%r99];
	add.s32 	%r101, %r42, %r79;
	ld.shared.u32 	%r102, [%r101];
	add.s32 	%r103, %r102, %r100;
	min.s32 	%r104, %r979, %r103;
	add.s32 	%r105, %r98, %r86;
	st.shared.u32 	[%r105], %r104;
	ld.shared.u32 	%r106, [%r99];
	ld.shared.u32 	%r107, [%r101+128];
	add.s32 	%r108, %r107, %r106;
	min.s32 	%r109, %r978, %r108;
	st.shared.u32 	[%r105+128], %r109;
	ld.shared.u32 	%r110, [%r99+8192];
	add.s32 	%r111, %r102, %r110;
	min.s32 	%r112, %r977, %r111;
	st.shared.u32 	[%r105+8192], %r112;
	ld.shared.u32 	%r113, [%r99+8192];
	add.s32 	%r114, %r107, %r113;
	min.s32 	%r115, %r976, %r114;
	st.shared.u32 	[%r105+8320], %r115;
	ld.shared.u32 	%r116, [%r74+4];
	ld.shared.u32 	%r117, [%r81+256];
	add.s32 	%r118, %r117, %r116;
	min.s32 	%r119, %r84, %r118;
	st.shared.u32 	[%r87], %r119;
	ld.shared.u32 	%r120, [%r81+384];
	add.s32 	%r121, %r120, %r116;
	min.s32 	%r122, %r90, %r121;
	st.shared.u32 	[%r87+128], %r122;
	ld.shared.u32 	%r123, [%r74+8196];
	ld.shared.u32 	%r124, [%r81+256];
	add.s32 	%r125, %r124, %r123;
	min.s32 	%r126, %r94, %r125;
	st.shared.u32 	[%r87+8192], %r126;
	ld.shared.u32 	%r127, [%r81+384];
	add.s32 	%r128, %r127, %r123;
	min.s32 	%r129, %r97, %r128;
	st.shared.u32 	[%r87+8320], %r129;
	ld.shared.u32 	%r130, [%r99+4];
	ld.shared.u32 	%r131, [%r101+256];
	add.s32 	%r132, %r131, %r130;
	min.s32 	%r133, %r104, %r132;
	st.shared.u32 	[%r105], %r133;
	ld.shared.u32 	%r134, [%r99+4];
	ld.shared.u32 	%r135, [%r101+384];
	add.s32 	%r136, %r135, %r134;
	min.s32 	%r137, %r109, %r136;
	st.shared.u32 	[%r105+128], %r137;
	ld.shared.u32 	%r138, [%r99+8196];
	add.s32 	%r139, %r131, %r138;
	min.s32 	%r140, %r112, %r139;
	st.shared.u32 	[%r105+8192], %r140;
	ld.shared.u32 	%r141, [%r99+8196];
	add.s32 	%r142, %r135, %r141;
	min.s32 	%r143, %r115, %r142;
	st.shared.u32 	[%r105+8320], %r143;
	ld.shared.u32 	%r144, [%r74+8];
	ld.shared.u32 	%r145, [%r81+512];
	add.s32 	%r146, %r145, %r144;
	min.s32 	%r147, %r119, %r146;
	st.shared.u32 	[%r87], %r147;
	ld.shared.u32 	%r148, [%r81+640];
	add.s32 	%r149, %r148, %r144;
	min.s32 	%r150, %r122, %r149;
	st.shared.u32 	[%r87+128], %r150;
	ld.shared.u32 	%r151, [%r74+8200];
	ld.shared.u32 	%r152, [%r81+512];
	add.s32 	%r153, %r152, %r151;
	min.s32 	%r154, %r126, %r153;
	st.shared.u32 	[%r87+8192], %r154;
	ld.shared.u32 	%r155, [%r81+640];
	add.s32 	%r156, %r155, %r151;
	min.s32 	%r157, %r129, %r156;
	st.shared.u32 	[%r87+8320], %r157;
	ld.shared.u32 	%r158, [%r99+8];
	ld.shared.u32 	%r159, [%r101+512];
	add.s32 	%r160, %r159, %r158;
	min.s32 	%r161, %r133, %r160;
	st.shared.u32 	[%r105], %r161;
	ld.shared.u32 	%r162, [%r99+8];
	ld.shared.u32 	%r163, [%r101+640];
	add.s32 	%r164, %r163, %r162;
	min.s32 	%r165, %r137, %r164;
	st.shared.u32 	[%r105+128], %r165;
	ld.shared.u32 	%r166, [%r99+8200];
	add.s32 	%r167, %r159, %r166;
	min.s32 	%r168, %r140, %r167;
	st.shared.u32 	[%r105+8192], %r168;
	ld.shared.u32 	%r169, [%r99+8200];
	add.s32 	%r170, %r163, %r169;
	min.s32 	%r171, %r143, %r170;
	st.shared.u32 	[%r105+8320], %r171;
	ld.shared.u32 	%r172, [%r74+12];
	ld.shared.u32 	%r173, [%r81+768];
	add.s32 	%r174, %r173, %r172;
	min.s32 	%r175, %r147, %r174;
	st.shared.u32 	[%r87], %r175;
	ld.shared.u32 	%r176, [%r81+896];
	add.s32 	%r177, %r176, %r172;
	min.s32 	%r178, %r150, %r177;
	st.shared.u32 	[%r87+128], %r178;
	ld.shared.u32 	%r179, [%r74+8204];
	ld.shared.u32 	%r180, [%r81+768];
	add.s32 	%r181, %r180, %r179;
	min.s32 	%r182, %r154, %r181;
	st.shared.u32 	[%r87+8192], %r182;
	ld.shared.u32 	%r183, [%r81+896];
	add.s32 	%r184, %r183, %r179;
	min.s32 	%r185, %r157, %r184;
	st.shared.u32 	[%r87+8320], %r185;
	ld.shared.u32 	%r186, [%r99+12];
	ld.shared.u32 	%r187, [%r101+768];
	add.s32 	%r188, %r187, %r186;
	min.s32 	%r189, %r161, %r188;
	st.shared.u32 	[%r105], %r189;
	ld.shared.u32 	%r190, [%r99+12];
	ld.shared.u32 	%r191, [%r101+896];
	add.s32 	%r192, %r191, %r190;
	min.s32 	%r193, %r165, %r192;
	st.shared.u32 	[%r105+128], %r193;
	ld.shared.u32 	%r194, [%r99+8204];
	add.s32 	%r195, %r187, %r194;
	min.s32 	%r196, %r168, %r195;
	st.shared.u32 	[%r105+8192], %r196;
	ld.shared.u32 	%r197, [%r99+8204];
	add.s32 	%r198, %r191, %r197;
	min.s32 	%r199, %r171, %r198;
	st.shared.u32 	[%r105+8320], %r199;
	ld.shared.u32 	%r200, [%r74+16];
	ld.shared.u32 	%r201, [%r81+1024];
	add.s32 	%r202, %r201, %r200;
	min.s32 	%r203, %r175, %r202;
	st.shared.u32 	[%r87], %r203;
	ld.shared.u32 	%r204, [%r81+1152];
	add.s32 	%r205, %r204, %r200;
	min.s32 	%r206, %r178, %r205;
	st.shared.u32 	[%r87+128], %r206;
	ld.shared.u32 	%r207, [%r74+8208];
	ld.shared.u32 	%r208, [%r81+1024];
	add.s32 	%r209, %r208, %r207;
	min.s32 	%r210, %r182, %r209;
	st.shared.u32 	[%r87+8192], %r210;
	ld.shared.u32 	%r211, [%r81+1152];
	add.s32 	%r212, %r211, %r207;
	min.s32 	%r213, %r185, %r212;
	st.shared.u32 	[%r87+8320], %r213;
	ld.shared.u32 	%r214, [%r99+16];
	ld.shared.u32 	%r215, [%r101+1024];
	add.s32 	%r216, %r215, %r214;
	min.s32 	%r217, %r189, %r216;
	st.shared.u32 	[%r105], %r217;
	ld.shared.u32 	%r218, [%r99+16];
	ld.shared.u32 	%r219, [%r101+1152];
	add.s32 	%r220, %r219, %r218;
	min.s32 	%r221, %r193, %r220;
	st.shared.u32 	[%r105+128], %r221;
	ld.shared.u32 	%r222, [%r99+8208];
	add.s32 	%r223, %r215, %r222;
	min.s32 	%r224, %r196, %r223;
	st.shared.u32 	[%r105+8192], %r224;
	ld.shared.u32 	%r225, [%r99+8208];
	add.s32 	%r226, %r219, %r225;
	min.s32 	%r227, %r199, %r226;
	st.shared.u32 	[%r105+8320], %r227;
	ld.shared.u32 	%r228, [%r74+20];
	ld.shared.u32 	%r229, [%r81+1280];
	add.s32 	%r230, %r229, %r228;
	min.s32 	%r231, %r203, %r230;
	st.shared.u32 	[%r87], %r231;
	ld.shared.u32 	%r232, [%r81+1408];
	add.s32 	%r233, %r232, %r228;
	min.s32 	%r234, %r206, %r233;
	st.shared.u32 	[%r87+128], %r234;
	ld.shared.u32 	%r235, [%r74+8212];
	ld.shared.u32 	%r236, [%r81+1280];
	add.s32 	%r237, %r236, %r235;
	min.s32 	%r238, %r210, %r237;
	st.shared.u32 	[%r87+8192], %r238;
	ld.shared.u32 	%r239, [%r81+1408];
	add.s32 	%r240, %r239, %r235;
	min.s32 	%r241, %r213, %r240;
	st.shared.u32 	[%r87+8320], %r241;
	ld.shared.u32 	%r242, [%r99+20];
	ld.shared.u32 	%r243, [%r101+1280];
	add.s32 	%r244, %r243, %r242;
	min.s32 	%r245, %r217, %r244;
	st.shared.u32 	[%r105], %r245;
	ld.shared.u32 	%r246, [%r99+20];
	ld.shared.u32 	%r247, [%r101+1408];
	add.s32 	%r248, %r247, %r246;
	min.s32 	%r249, %r221, %r248;
	st.shared.u32 	[%r105+128], %r249;
	ld.shared.u32 	%r250, [%r99+8212];
	add.s32 	%r251, %r243, %r250;
	min.s32 	%r252, %r224, %r251;
	st.shared.u32 	[%r105+8192], %r252;
	ld.shared.u32 	%r253, [%r99+8212];
	add.s32 	%r254, %r247, %r253;
	min.s32 	%r255, %r227, %r254;
	st.shared.u32 	[%r105+8320], %r255;
	ld.shared.u32 	%r256, [%r74+24];
	ld.shared.u32 	%r257, [%r81+1536];
	add.s32 	%r258, %r257, %r256;
	min.s32 	%r259, %r231, %r258;
	st.shared.u32 	[%r87], %r259;
	ld.shared.u32 	%r260, [%r81+1664];
	add.s32 	%r261, %r260, %r256;
	min.s32 	%r262, %r234, %r261;
	st.shared.u32 	[%r87+128], %r262;
	ld.shared.u32 	%r263, [%r74+8216];
	ld.shared.u32 	%r264, [%r81+1536];
	add.s32 	%r265, %r264, %r263;
	min.s32 	%r266, %r238, %r265;
	st.shared.u32 	[%r87+8192], %r266;
	ld.shared.u32 	%r267, [%r81+1664];
	add.s32 	%r268, %r267, %r263;
	min.s32 	%r269, %r241, %r268;
	st.shared.u32 	[%r87+8320], %r269;
	ld.shared.u32 	%r270, [%r99+24];
	ld.shared.u32 	%r271, [%r101+1536];
	add.s32 	%r272, %r271, %r270;
	min.s32 	%r273, %r245, %r272;
	st.shared.u32 	[%r105], %r273;
	ld.shared.u32 	%r274, [%r99+24];
	ld.shared.u32 	%r275, [%r101+1664];
	add.s32 	%r276, %r275, %r274;
	min.s32 	%r277, %r249, %r276;
	st.shared.u32 	[%r105+128], %r277;
	ld.shared.u32 	%r278, [%r99+8216];
	add.s32 	%r279, %r271, %r278;
	min.s32 	%r280, %r252, %r279;
	st.shared.u32 	[%r105+8192], %r280;
	ld.shared.u32 	%r281, [%r99+8216];
	add.s32 	%r282, %r275, %r281;
	min.s32 	%r283, %r255, %r282;
	st.shared.u32 	[%r105+8320], %r283;
	ld.shared.u32 	%r284, [%r74+28];
	ld.shared.u32 	%r285, [%r81+1792];
	add.s32 	%r286, %r285, %r284;
	min.s32 	%r287, %r259, %r286;
	st.shared.u32 	[%r87], %r287;
	ld.shared.u32 	%r288, [%r81+1920];
	add.s32 	%r289, %r288, %r284;
	min.s32 	%r290, %r262, %r289;
	st.shared.u32 	[%r87+128], %r290;
	ld.shared.u32 	%r291, [%r74+8220];
	ld.shared.u32 	%r292, [%r81+1792];
	add.s32 	%r293, %r292, %r291;
	min.s32 	%r294, %r266, %r293;
	st.shared.u32 	[%r87+8192], %r294;
	ld.shared.u32 	%r295, [%r81+1920];
	add.s32 	%r296, %r295, %r291;
	min.s32 	%r297, %r269, %r296;
	st.shared.u32 	[%r87+8320], %r297;
	ld.shared.u32 	%r298, [%r99+28];
	ld.shared.u32 	%r299, [%r101+1792];
	add.s32 	%r300, %r299, %r298;
	min.s32 	%r301, %r273, %r300;
	st.shared.u32 	[%r105], %r301;
	ld.shared.u32 	%r302, [%r99+28];
	ld.shared.u32 	%r303, [%r101+1920];
	add.s32 	%r304, %r303, %r302;
	min.s32 	%r305, %r277, %r304;
	st.shared.u32 	[%r105+128], %r305;
	ld.shared.u32 	%r306, [%r99+8220];
	add.s32 	%r307, %r299, %r306;
	min.s32 	%r308, %r280, %r307;
	st.shared.u32 	[%r105+8192], %r308;
	ld.shared.u32 	%r309, [%r99+8220];
	add.s32 	%r310, %r303, %r309;
	min.s32 	%r311, %r283, %r310;
	st.shared.u32 	[%r105+8320], %r311;
	ld.shared.u32 	%r312, [%r74+32];
	ld.shared.u32 	%r313, [%r81+2048];
	add.s32 	%r314, %r313, %r312;
	min.s32 	%r315, %r287, %r314;
	st.shared.u32 	[%r87], %r315;
	ld.shared.u32 	%r316, [%r81+2176];
	add.s32 	%r317, %r316, %r312;
	min.s32 	%r318, %r290, %r317;
	st.shared.u32 	[%r87+128], %r318;
	ld.shared.u32 	%r319, [%r74+8224];
	ld.shared.u32 	%r320, [%r81+2048];
	add.s32 	%r321, %r320, %r319;
	min.s32 	%r322, %r294, %r321;
	st.shared.u32 	[%r87+8192], %r322;
	ld.shared.u32 	%r323, [%r81+2176];
	add.s32 	%r324, %r323, %r319;
	min.s32 	%r325, %r297, %r324;
	st.shared.u32 	[%r87+8320], %r325;
	ld.shared.u32 	%r326, [%r99+32];
	ld.shared.u32 	%r327, [%r101+2048];
	add.s32 	%r328, %r327, %r326;
	min.s32 	%r329, %r301, %r328;
	st.shared.u32 	[%r105], %r329;
	ld.shared.u32 	%r330, [%r99+32];
	ld.shared.u32 	%r331, [%r101+2176];
	add.s32 	%r332, %r331, %r330;
	min.s32 	%r333, %r305, %r332;
	st.shared.u32 	[%r105+128], %r333;
	ld.shared.u32 	%r334, [%r99+8224];
	add.s32 	%r335, %r327, %r334;
	min.s32 	%r336, %r308, %r335;
	st.shared.u32 	[%r105+8192], %r336;
	ld.shared.u32 	%r337, [%r99+8224];
	add.s32 	%r338, %r331, %r337;
	min.s32 	%r339, %r311, %r338;
	st.shared.u32 	[%r105+8320], %r339;
	ld.shared.u32 	%r340, [%r74+36];
	ld.shared.u32 	%r341, [%r81+2304];
	add.s32 	%r342, %r341, %r340;
	min.s32 	%r343, %r315, %r342;
	st.shared.u32 	[%r87], %r343;
	ld.shared.u32 	%r344, [%r81+2432];
	add.s32 	%r345, %r344, %r340;
	min.s32 	%r346, %r318, %r345;
	st.shared.u32 	[%r87+128], %r346;
	ld.shared.u32 	%r347, [%r74+8228];
	ld.shared.u32 	%r348, [%r81+2304];
	add.s32 	%r349, %r348, %r347;
	min.s32 	%r350, %r322, %r349;
	st.shared.u32 	[%r87+8192], %r350;
	ld.shared.u32 	%r351, [%r81+2432];
	add.s32 	%r352, %r351, %r347;
	min.s32 	%r353, %r325, %r352;
	st.shared.u32 	[%r87+8320], %r353;
	ld.shared.u32 	%r354, [%r99+36];
	ld.shared.u32 	%r355, [%r101+2304];
	add.s32 	%r356, %r355, %r354;
	min.s32 	%r357, %r329, %r356;
	st.shared.u32 	[%r105], %r357;
	ld.shared.u32 	%r358, [%r99+36];
	ld.shared.u32 	%r359, [%r101+2432];
	add.s32 	%r360, %r359, %r358;
	min.s32 	%r361, %r333, %r360;
	st.shared.u32 	[%r105+128], %r361;
	ld.shared.u32 	%r362, [%r99+8228];
	add.s32 	%r363, %r355, %r362;
	min.s32 	%r364, %r336, %r363;
	st.shared.u32 	[%r105+8192], %r364;
	ld.shared.u32 	%r365, [%r99+8228];
	add.s32 	%r366, %r359, %r365;
	min.s32 	%r367, %r339, %r366;
	st.shared.u32 	[%r105+8320], %r367;
	ld.shared.u32 	%r368, [%r74+40];
	ld.shared.u32 	%r369, [%r81+2560];
	add.s32 	%r370, %r369, %r368;
	min.s32 	%r371, %r343, %r370;
	st.shared.u32 	[%r87], %r371;
	ld.shared.u32 	%r372, [%r81+2688];
	add.s32 	%r373, %r372, %r368;
	min.s32 	%r374, %r346, %r373;
	st.shared.u32 	[%r87+128], %r374;
	ld.shared.u32 	%r375, [%r74+8232];
	ld.shared.u32 	%r376, [%r81+2560];
	add.s32 	%r377, %r376, %r375;
	min.s32 	%r378, %r350, %r377;
	st.shared.u32 	[%r87+8192], %r378;
	ld.shared.u32 	%r379, [%r81+2688];
	add.s32 	%r380, %r379, %r375;
	min.s32 	%r381, %r353, %r380;
	st.shared.u32 	[%r87+8320], %r381;
	ld.shared.u32 	%r382, [%r99+40];
	ld.shared.u32 	%r383, [%r101+2560];
	add.s32 	%r384, %r383, %r382;
	min.s32 	%r385, %r357, %r384;
	st.shared.u32 	[%r105], %r385;
	ld.shared.u32 	%r386, [%r99+40];
	ld.shared.u32 	%r387, [%r101+2688];
	add.s32 	%r388, %r387, %r386;
	min.s32 	%r389, %r361, %r388;
	st.shared.u32 	[%r105+128], %r389;
	ld.shared.u32 	%r390, [%r99+8232];
	add.s32 	%r391, %r383, %r390;
	min.s32 	%r392, %r364, %r391;
	st.shared.u32 	[%r105+8192], %r392;
	ld.shared.u32 	%r393, [%r99+8232];
	add.s32 	%r394, %r387, %r393;
	min.s32 	%r395, %r367, %r394;
	st.shared.u32 	[%r105+8320], %r395;
	ld.shared.u32 	%r396, [%r74+44];
	ld.shared.u32 	%r397, [%r81+2816];
	add.s32 	%r398, %r397, %r396;
	min.s32 	%r399, %r371, %r398;
	st.shared.u32 	[%r87], %r399;
	ld.shared.u32 	%r400, [%r81+2944];
	add.s32 	%r401, %r400, %r396;
	min.s32 	%r402, %r374, %r401;
	st.shared.u32 	[%r87+128], %r402;
	ld.shared.u32 	%r403, [%r74+8236];
	ld.shared.u32 	%r404, [%r81+2816];
	add.s32 	%r405, %r404, %r403;
	min.s32 	%r406, %r378, %r405;
	st.shared.u32 	[%r87+8192], %r406;
	ld.shared.u32 	%r407, [%r81+2944];
	add.s32 	%r408, %r407, %r403;
	min.s32 	%r409, %r381, %r408;
	st.shared.u32 	[%r87+8320], %r409;
	ld.shared.u32 	%r410, [%r99+44];
	ld.shared.u32 	%r411, [%r101+2816];
	add.s32 	%r412, %r411, %r410;
	min.s32 	%r413, %r385, %r412;
	st.shared.u32 	[%r105], %r413;
	ld.shared.u32 	%r414, [%r99+44];
	ld.shared.u32 	%r415, [%r101+2944];
	add.s32 	%r416, %r415, %r414;
	min.s32 	%r417, %r389, %r416;
	st.shared.u32 	[%r105+128], %r417;
	ld.shared.u32 	%r418, [%r99+8236];
	add.s32 	%r419, %r411, %r418;
	min.s32 	%r420, %r392, %r419;
	st.shared.u32 	[%r105+8192], %r420;
	ld.shared.u32 	%r421, [%r99+8236];
	add.s32 	%r422, %r415, %r421;
	min.s32 	%r423, %r395, %r422;
	st.shared.u32 	[%r105+8320], %r423;
	ld.shared.u32 	%r424, [%r74+48];
	ld.shared.u32 	%r425, [%r81+3072];
	add.s32 	%r426, %r425, %r424;
	min.s32 	%r427, %r399, %r426;
	st.shared.u32 	[%r87], %r427;
	ld.shared.u32 	%r428, [%r81+3200];
	add.s32 	%r429, %r428, %r424;
	min.s32 	%r430, %r402, %r429;
	st.shared.u32 	[%r87+128], %r430;
	ld.shared.u32 	%r431, [%r74+8240];
	ld.shared.u32 	%r432, [%r81+3072];
	add.s32 	%r433, %r432, %r431;
	min.s32 	%r434, %r406, %r433;
	st.shared.u32 	[%r87+8192], %r434;
	ld.shared.u32 	%r435, [%r81+3200];
	add.s32 	%r436, %r435, %r431;
	min.s32 	%r437, %r409, %r436;
	st.shared.u32 	[%r87+8320], %r437;
	ld.shared.u32 	%r438, [%r99+48];
	ld.shared.u32 	%r439, [%r101+3072];
	add.s32 	%r440, %r439, %r438;
	min.s32 	%r441, %r413, %r440;
	st.shared.u32 	[%r105], %r441;
	ld.shared.u32 	%r442, [%r99+48];
	ld.shared.u32 	%r443, [%r101+3200];
	add.s32 	%r444, %r443, %r442;
	min.s32 	%r445, %r417, %r444;
	st.shared.u32 	[%r105+128], %r445;
	ld.shared.u32 	%r446, [%r99+8240];
	add.s32 	%r447, %r439, %r446;
	min.s32 	%r448, %r420, %r447;
	st.shared.u32 	[%r105+8192], %r448;
	ld.shared.u32 	%r449, [%r99+8240];
	add.s32 	%r450, %r443, %r449;
	min.s32 	%r451, %r423, %r450;
	st.shared.u32 	[%r105+8320], %r451;
	ld.shared.u32 	%r452, [%r74+52];
	ld.shared.u32 	%r453, [%r81+3328];
	add.s32 	%r454, %r453, %r452;
	min.s32 	%r455, %r427, %r454;
	st.shared.u32 	[%r87], %r455;
	ld.shared.u32 	%r456, [%r81+3456];
	add.s32 	%r457, %r456, %r452;
	min.s32 	%r458, %r430, %r457;
	st.shared.u32 	[%r87+128], %r458;
	ld.shared.u32 	%r459, [%r74+8244];
	ld.shared.u32 	%r460, [%r81+3328];
	add.s32 	%r461, %r460, %r459;
	min.s32 	%r462, %r434, %r461;
	st.shared.u32 	[%r87+8192], %r462;
	ld.shared.u32 	%r463, [%r81+3456];
	add.s32 	%r464, %r463, %r459;
	min.s32 	%r465, %r437, %r464;
	st.shared.u32 	[%r87+8320], %r465;
	ld.shared.u32 	%r466, [%r99+52];
	ld.shared.u32 	%r467, [%r101+3328];
	add.s32 	%r468, %r467, %r466;
	min.s32 	%r469, %r441, %r468;
	st.shared.u32 	[%r105], %r469;
	ld.shared.u32 	%r470, [%r99+52];
	ld.shared.u32 	%r471, [%r101+3456];
	add.s32 	%r472, %r471, %r470;
	min.s32 	%r473, %r445, %r472;
	st.shared.u32 	[%r105+128], %r473;
	ld.shared.u32 	%r474, [%r99+8244];
	add.s32 	%r475, %r467, %r474;
	min.s32 	%r476, %r448, %r475;
	st.shared.u32 	[%r105+8192], %r476;
	ld.shared.u32 	%r477, [%r99+8244];
	add.s32 	%r478, %r471, %r477;
	min.s32 	%r479, %r451, %r478;
	st.shared.u32 	[%r105+8320], %r479;
	ld.shared.u32 	%r480, [%r74+56];
	ld.shared.u32 	%r481, [%r81+3584];
	add.s32 	%r482, %r481, %r480;
	min.s32 	%r483, %r455, %r482;
	st.shared.u32 	[%r87], %r483;
	ld.shared.u32 	%r484, [%r81+3712];
	add.s32 	%r485, %r484, %r480;
	min.s32 	%r486, %r458, %r485;
	st.shared.u32 	[%r87+128], %r486;
	ld.shared.u32 	%r487, [%r74+8248];
	ld.shared.u32 	%r488, [%r81+3584];
	add.s32 	%r489, %r488, %r487;
	min.s32 	%r490, %r462, %r489;
	st.shared.u32 	[%r87+8192], %r490;
	ld.shared.u32 	%r491, [%r81+3712];
	add.s32 	%r492, %r491, %r487;
	min.s32 	%r493, %r465, %r492;
	st.shared.u32 	[%r87+8320], %r493;
	ld.shared.u32 	%r494, [%r99+56];
	ld.shared.u32 	%r495, [%r101+3584];
	add.s32 	%r496, %r495, %r494;
	min.s32 	%r497, %r469, %r496;
	st.shared.u32 	[%r105], %r497;
	ld.shared.u32 	%r498, [%r99+56];
	ld.shared.u32 	%r499, [%r101+3712];
	add.s32 	%r500, %r499, %r498;
	min.s32 	%r501, %r473, %r500;
	st.shared.u32 	[%r105+128], %r501;
	ld.shared.u32 	%r502, [%r99+8248];
	add.s32 	%r503, %r495, %r502;
	min.s32 	%r504, %r476, %r503;
	st.shared.u32 	[%r105+8192], %r504;
	ld.shared.u32 	%r505, [%r99+8248];
	add.s32 	%r506, %r499, %r505;
	min.s32 	%r507, %r479, %r506;
	st.shared.u32 	[%r105+8320], %r507;
	ld.shared.u32 	%r508, [%r74+60];
	ld.shared.u32 	%r509, [%r81+3840];
	add.s32 	%r510, %r509, %r508;
	min.s32 	%r511, %r483, %r510;
	st.shared.u32 	[%r87], %r511;
	ld.shared.u32 	%r512, [%r81+3968];
	add.s32 	%r513, %r512, %r508;
	min.s32 	%r514, %r486, %r513;
	st.shared.u32 	[%r87+128], %r514;
	ld.shared.u32 	%r515, [%r74+8252];
	ld.shared.u32 	%r516, [%r81+3840];
	add.s32 	%r517, %r516, %r515;
	min.s32 	%r518, %r490, %r517;
	st.shared.u32 	[%r87+8192], %r518;
	ld.shared.u32 	%r519, [%r81+3968];
	add.s32 	%r520, %r519, %r515;
	min.s32 	%r521, %r493, %r520;
	st.shared.u32 	[%r87+8320], %r521;
	ld.shared.u32 	%r522, [%r99+60];
	ld.shared.u32 	%r523, [%r101+3840];
	add.s32 	%r524, %r523, %r522;
	min.s32 	%r525, %r497, %r524;
	st.shared.u32 	[%r105], %r525;
	ld.shared.u32 	%r526, [%r99+60];
	ld.shared.u32 	%r527, [%r101+3968];
	add.s32 	%r528, %r527, %r526;
	min.s32 	%r529, %r501, %r528;
	st.shared.u32 	[%r105+128], %r529;
	ld.shared.u32 	%r530, [%r99+8252];
	add.s32 	%r531, %r523, %r530;
	min.s32 	%r532, %r504, %r531;
	st.shared.u32 	[%r105+8192], %r532;
	ld.shared.u32 	%r533, [%r99+8252];
	add.s32 	%r534, %r527, %r533;
	min.s32 	%r535, %r507, %r534;
	st.shared.u32 	[%r105+8320], %r535;
	ld.shared.u32 	%r536, [%r74+64];
	ld.shared.u32 	%r537, [%r81+4096];
	add.s32 	%r538, %r537, %r536;
	min.s32 	%r539, %r511, %r538;
	st.shared.u32 	[%r87], %r539;
	ld.shared.u32 	%r540, [%r81+4224];
	add.s32 	%r541, %r540, %r536;
	min.s32 	%r542, %r514, %r541;
	st.shared.u32 	[%r87+128], %r542;
	ld.shared.u32 	%r543, [%r74+8256];
	ld.shared.u32 	%r544, [%r81+4096];
	add.s32 	%r545, %r544, %r543;
	min.s32 	%r546, %r518, %r545;
	st.shared.u32 	[%r87+8192], %r546;
	ld.shared.u32 	%r547, [%r81+4224];
	add.s32 	%r548, %r547, %r543;
	min.s32 	%r549, %r521, %r548;
	st.shared.u32 	[%r87+8320], %r549;
	ld.shared.u32 	%r550, [%r99+64];
	ld.shared.u32 	%r551, [%r101+4096];
	add.s32 	%r552, %r551, %r550;
	min.s32 	%r553, %r525, %r552;
	st.shared.u32 	[%r105], %r553;
	ld.shared.u32 	%r554, [%r99+64];
	ld.shared.u32 	%r555, [%r101+4224];
	add.s32 	%r556, %r555, %r554;
	min.s32 	%r557, %r529, %r556;
	st.shared.u32 	[%r105+128], %r557;
	ld.shared.u32 	%r558, [%r99+8256];
	add.s32 	%r559, %r551, %r558;
	min.s32 	%r560, %r532, %r559;
	st.shared.u32 	[%r105+8192], %r560;
	ld.shared.u32 	%r561, [%r99+8256];
	add.s32 	%r562, %r555, %r561;
	min.s32 	%r563, %r535, %r562;
	st.shared.u32 	[%r105+8320], %r563;
	ld.shared.u32 	%r564, [%r74+68];
	ld.shared.u32 	%r565, [%r81+4352];
	add.s32 	%r566, %r565, %r564;
	min.s32 	%r567, %r539, %r566;
	st.shared.u32 	[%r87], %r567;
	ld.shared.u32 	%r568, [%r81+4480];
	add.s32 	%r569, %r568, %r564;
	min.s32 	%r570, %r542, %r569;
	st.shared.u32 	[%r87+128], %r570;
	ld.shared.u32 	%r571, [%r74+8260];
	ld.shared.u32 	%r572, [%r81+4352];
	add.s32 	%r573, %r572, %r571;
	min.s32 	%r574, %r546, %r573;
	st.shared.u32 	[%r87+8192], %r574;
	ld.shared.u32 	%r575, [%r81+4480];
	add.s32 	%r576, %r575, %r571;
	min.s32 	%r577, %r549, %r576;
	st.shared.u32 	[%r87+8320], %r577;
	ld.shared.u32 	%r578, [%r99+68];
	ld.shared.u32 	%r579, [%r101+4352];
	add.s32 	%r580, %r579, %r578;
	min.s32 	%r581, %r553, %r580;
	st.shared.u32 	[%r105], %r581;
	ld.shared.u32 	%r582, [%r99+68];
	ld.shared.u32 	%r583, [%r101+4480];
	add.s32 	%r584, %r583, %r582;
	min.s32 	%r585, %r557, %r584;
	st.shared.u32 	[%r105+128], %r585;
	ld.shared.u32 	%r586, [%r99+8260];
	add.s32 	%r587, %r579, %r586;
	min.s32 	%r588, %r560, %r587;
	st.shared.u32 	[%r105+8192], %r588;
	ld.shared.u32 	%r589, [%r99+8260];
	add.s32 	%r590, %r583, %r589;
	min.s32 	%r591, %r563, %r590;
	st.shared.u32 	[%r105+8320], %r591;
	ld.shared.u32 	%r592, [%r74+72];
	ld.shared.u32 	%r593, [%r81+4608];
	add.s32 	%r594, %r593, %r592;
	min.s32 	%r595, %r567, %r594;
	st.shared.u32 	[%r87], %r595;
	ld.shared.u32 	%r596, [%r81+4736];
	add.s32 	%r597, %r596, %r592;
	min.s32 	%r598, %r570, %r597;
	st.shared.u32 	[%r87+128], %r598;
	ld.shared.u32 	%r599, [%r74+8264];
	ld.shared.u32 	%r600, [%r81+4608];
	add.s32 	%r601, %r600, %r599;
	min.s32 	%r602, %r574, %r601;
	st.shared.u32 	[%r87+8192], %r602;
	ld.shared.u32 	%r603, [%r81+4736];
	add.s32 	%r604, %r603, %r599;
	min.s32 	%r605, %r577, %r604;
	st.shared.u32 	[%r87+8320], %r605;
	ld.shared.u32 	%r606, [%r99+72];
	ld.shared.u32 	%r607, [%r101+4608];
	add.s32 	%r608, %r607, %r606;
	min.s32 	%r609, %r581, %r608;
	st.shared.u32 	[%r105], %r609;
	ld.shared.u32 	%r610, [%r99+72];
	ld.shared.u32 	%r611, [%r101+4736];
	add.s32 	%r612, %r611, %r610;
	min.s32 	%r613, %r585, %r612;
	st.shared.u32 	[%r105+128], %r613;
	ld.shared.u32 	%r614, [%r99+8264];
	add.s32 	%r615, %r607, %r614;
	min.s32 	%r616, %r588, %r615;
	st.shared.u32 	[%r105+8192], %r616;
	ld.shared.u32 	%r617, [%r99+8264];
	add.s32 	%r618, %r611, %r617;
	min.s32 	%r619, %r591, %r618;
	st.shared.u32 	[%r105+8320], %r619;
	ld.shared.u32 	%r620, [%r74+76];
	ld.shared.u32 	%r621, [%r81+4864];
	add.s32 	%r622, %r621, %r620;
	min.s32 	%r623, %r595, %r622;
	st.shared.u32 	[%r87], %r623;
	ld.shared.u32 	%r624, [%r81+4992];
	add.s32 	%r625, %r624, %r620;
	min.s32 	%r626, %r598, %r625;
	st.shared.u32 	[%r87+128], %r626;
	ld.shared.u32 	%r627, [%r74+8268];
	ld.shared.u32 	%r628, [%r81+4864];
	add.s32 	%r629, %r628, %r627;
	min.s32 	%r630, %r602, %r629;
	st.shared.u32 	[%r87+8192], %r630;
	ld.shared.u32 	%r631, [%r81+4992];
	add.s32 	%r632, %r631, %r627;
	min.s32 	%r633, %r605, %r632;
	st.shared.u32 	[%r87+8320], %r633;
	ld.shared.u32 	%r634, [%r99+76];
	ld.shared.u32 	%r635, [%r101+4864];
	add.s32 	%r636, %r635, %r634;
	min.s32 	%r637, %r609, %r636;
	st.shared.u32 	[%r105], %r637;
	ld.shared.u32 	%r638, [%r99+76];
	ld.shared.u32 	%r639, [%r101+4992];
	add.s32 	%r640, %r639, %r638;
	min.s32 	%r641, %r613, %r640;
	st.shared.u32 	[%r105+128], %r641;
	ld.shared.u32 	%r642, [%r99+8268];
	add.s32 	%r643, %r635, %r642;
	min.s32 	%r644, %r616, %r643;
	st.shared.u32 	[%r105+8192], %r644;
	ld.shared.u32 	%r645, [%r99+8268];
	add.s32 	%r646, %r639, %r645;
	min.s32 	%r647, %r619, %r646;
	st.shared.u32 	[%r105+8320], %r647;
	ld.shared.u32 	%r648, [%r74+80];
	ld.shared.u32 	%r649, [%r81+5120];
	add.s32 	%r650, %r649, %r648;
	min.s32 	%r651, %r623, %r650;
	st.shared.u32 	[%r87], %r651;
	ld.shared.u32 	%r652, [%r81+5248];
	add.s32 	%r653, %r652, %r648;
	min.s32 	%r654, %r626, %r653;
	st.shared.u32 	[%r87+128], %r654;
	ld.shared.u32 	%r655, [%r74+8272];
	ld.shared.u32 	%r656, [%r81+5120];
	add.s32 	%r657, %r656, %r655;
	min.s32 	%r658, %r630, %r657;
	st.shared.u32 	[%r87+8192], %r658;
	ld.shared.u32 	%r659, [%r81+5248];
	add.s32 	%r660, %r659, %r655;
	min.s32 	%r661, %r633, %r660;
	st.shared.u32 	[%r87+8320], %r661;
	ld.shared.u32 	%r662, [%r99+80];
	ld.shared.u32 	%r663, [%r101+5120];
	add.s32 	%r664, %r663, %r662;
	min.s32 	%r665, %r637, %r664;
	st.shared.u32 	[%r105], %r665;
	ld.shared.u32 	%r666, [%r99+80];
	ld.shared.u32 	%r667, [%r101+5248];
	add.s32 	%r668, %r667, %r666;
	min.s32 	%r669, %r641, %r668;
	st.shared.u32 	[%r105+128], %r669;
	ld.shared.u32 	%r670, [%r99+8272];
	add.s32 	%r671, %r663, %r670;
	min.s32 	%r672, %r644, %r671;
	st.shared.u32 	[%r105+8192], %r672;
	ld.shared.u32 	%r673, [%r99+8272];
	add.s32 	%r674, %r667, %r673;
	min.s32 	%r675, %r647, %r674;
	st.shared.u32 	[%r105+8320], %r675;
	ld.shared.u32 	%r676, [%r74+84];
	ld.shared.u32 	%r677, [%r81+5376];
	add.s32 	%r678, %r677, %r676;
	min.s32 	%r679, %r651, %r678;
	st.shared.u32 	[%r87], %r679;
	ld.shared.u32 	%r680, [%r81+5504];
	add.s32 	%r681, %r680, %r676;
	min.s32 	%r682, %r654, %r681;
	st.shared.u32 	[%r87+128], %r682;
	ld.shared.u32 	%r683, [%r74+8276];
	ld.shared.u32 	%r684, [%r81+5376];
	add.s32 	%r685, %r684, %r683;
	min.s32 	%r686, %r658, %r685;
	st.shared.u32 	[%r87+8192], %r686;
	ld.shared.u32 	%r687, [%r81+5504];
	add.s32 	%r688, %r687, %r683;
	min.s32 	%r689, %r661, %r688;
	st.shared.u32 	[%r87+8320], %r689;
	ld.shared.u32 	%r690, [%r99+84];
	ld.shared.u32 	%r691, [%r101+5376];
	add.s32 	%r692, %r691, %r690;
	min.s32 	%r693, %r665, %r692;
	st.shared.u32 	[%r105], %r693;
	ld.shared.u32 	%r694, [%r99+84];
	ld.shared.u32 	%r695, [%r101+5504];
	add.s32 	%r696, %r695, %r694;
	min.s32 	%r697, %r669, %r696;
	st.shared.u32 	[%r105+128], %r697;
	ld.shared.u32 	%r698, [%r99+8276];
	add.s32 	%r699, %r691, %r698;
	min.s32 	%r700, %r672, %r699;
	st.shared.u32 	[%r105+8192], %r700;
	ld.shared.u32 	%r701, [%r99+8276];
	add.s32 	%r702, %r695, %r701;
	min.s32 	%r703, %r675, %r702;
	st.shared.u32 	[%r105+8320], %r703;
	ld.shared.u32 	%r704, [%r74+88];
	ld.shared.u32 	%r705, [%r81+5632];
	add.s32 	%r706, %r705, %r704;
	min.s32 	%r707, %r679, %r706;
	st.shared.u32 	[%r87], %r707;
	ld.shared.u32 	%r708, [%r81+5760];
	add.s32 	%r709, %r708, %r704;
	min.s32 	%r710, %r682, %r709;
	st.shared.u32 	[%r87+128], %r710;
	ld.shared.u32 	%r711, [%r74+8280];
	ld.shared.u32 	%r712, [%r81+5632];
	add.s32 	%r713, %r712, %r711;
	min.s32 	%r714, %r686, %r713;
	st.shared.u32 	[%r87+8192], %r714;
	ld.shared.u32 	%r715, [%r81+5760];
	add.s32 	%r716, %r715, %r711;
	min.s32 	%r717, %r689, %r716;
	st.shared.u32 	[%r87+8320], %r717;
	ld.shared.u32 	%r718, [%r99+88];
	ld.shared.u32 	%r719, [%r101+5632];
	add.s32 	%r720, %r719, %r718;
	min.s32 	%r721, %r693, %r720;
	st.shared.u32 	[%r105], %r721;
	ld.shared.u32 	%r722, [%r99+88];
	ld.shared.u32 	%r723, [%r101+5760];
	add.s32 	%r724, %r723, %r722;
	min.s32 	%r725, %r697, %r724;
	st.shared.u32 	[%r105+128], %r725;
	ld.shared.u32 	%r726, [%r99+8280];
	add.s32 	%r727, %r719, %r726;
	min.s32 	%r728, %r700, %r727;
	st.shared.u32 	[%r105+8192], %r728;
	ld.shared.u32 	%r729, [%r99+8280];
	add.s32 	%r730, %r723, %r729;
	min.s32 	%r731, %r703, %r730;
	st.shared.u32 	[%r105+8320], %r731;
	ld.shared.u32 	%r732, [%r74+92];
	ld.shared.u32 	%r733, [%r81+5888];
	add.s32 	%r734, %r733, %r732;
	min.s32 	%r735, %r707, %r734;
	st.shared.u32 	[%r87], %r735;
	ld.shared.u32 	%r736, [%r81+6016];
	add.s32 	%r737, %r736, %r732;
	min.s32 	%r738, %r710, %r737;
	st.shared.u32 	[%r87+128], %r738;
	ld.shared.u32 	%r739, [%r74+8284];
	ld.shared.u32 	%r740, [%r81+5888];
	add.s32 	%r741, %r740, %r739;
	min.s32 	%r742, %r714, %r741;
	st.shared.u32 	[%r87+8192], %r742;
	ld.shared.u32 	%r743, [%r81+6016];
	add.s32 	%r744, %r743, %r739;
	min.s32 	%r745, %r717, %r744;
	st.shared.u32 	[%r87+8320], %r745;
	ld.shared.u32 	%r746, [%r99+92];
	ld.shared.u32 	%r747, [%r101+5888];
	add.s32 	%r748, %r747, %r746;
	min.s32 	%r749, %r721, %r748;
	st.shared.u32 	[%r105], %r749;
	ld.shared.u32 	%r750, [%r99+92];
	ld.shared.u32 	%r751, [%r101+6016];
	add.s32 	%r752, %r751, %r750;
	min.s32 	%r753, %r725, %r752;
	st.shared.u32 	[%r105+128], %r753;
	ld.shared.u32 	%r754, [%r99+8284];
	add.s32 	%r755, %r747, %r754;
	min.s32 	%r756, %r728, %r755;
	st.shared.u32 	[%r105+8192], %r756;
	ld.shared.u32 	%r757, [%r99+8284];
	add.s32 	%r758, %r751, %r757;
	min.s32 	%r759, %r731, %r758;
	st.shared.u32 	[%r105+8320], %r759;
	ld.shared.u32 	%r760, [%r74+96];
	ld.shared.u32 	%r761, [%r81+6144];
	add.s32 	%r762, %r761, %r760;
	min.s32 	%r763, %r735, %r762;
	st.shared.u32 	[%r87], %r763;
	ld.shared.u32 	%r764, [%r81+6272];
	add.s32 	%r765, %r764, %r760;
	min.s32 	%r766, %r738, %r765;
	st.shared.u32 	[%r87+128], %r766;
	ld.shared.u32 	%r767, [%r74+8288];
	ld.shared.u32 	%r768, [%r81+6144];
	add.s32 	%r769, %r768, %r767;
	min.s32 	%r770, %r742, %r769;
	st.shared.u32 	[%r87+8192], %r770;
	ld.shared.u32 	%r771, [%r81+6272];
	add.s32 	%r772, %r771, %r767;
	min.s32 	%r773, %r745, %r772;
	st.shared.u32 	[%r87+8320], %r773;
	ld.shared.u32 	%r774, [%r99+96];
	ld.shared.u32 	%r775, [%r101+6144];
	add.s32 	%r776, %r775, %r774;
	min.s32 	%r777, %r749, %r776;
	st.shared.u32 	[%r105], %r777;
	ld.shared.u32 	%r778, [%r99+96];
	ld.shared.u32 	%r779, [%r101+6272];
	add.s32 	%r780, %r779, %r778;
	min.s32 	%r781, %r753, %r780;
	st.shared.u32 	[%r105+128], %r781;
	ld.shared.u32 	%r782, [%r99+8288];
	add.s32 	%r783, %r775, %r782;
	min.s32 	%r784, %r756, %r783;
	st.shared.u32 	[%r105+8192], %r784;
	ld.shared.u32 	%r785, [%r99+8288];
	add.s32 	%r786, %r779, %r785;
	min.s32 	%r787, %r759, %r786;
	st.shared.u32 	[%r105+8320], %r787;
	ld.shared.u32 	%r788, [%r74+100];
	ld.shared.u32 	%r789, [%r81+6400];
	add.s32 	%r790, %r789, %r788;
	min.s32 	%r791, %r763, %r790;
	st.shared.u32 	[%r87], %r791;
	ld.shared.u32 	%r792, [%r81+6528];
	add.s32 	%r793, %r792, %r788;
	min.s32 	%r794, %r766, %r793;
	st.shared.u32 	[%r87+128], %r794;
	ld.shared.u32 	%r795, [%r74+8292];
	ld.shared.u32 	%r796, [%r81+6400];
	add.s32 	%r797, %r796, %r795;
	min.s32 	%r798, %r770, %r797;
	st.shared.u32 	[%r87+8192], %r798;
	ld.shared.u32 	%r799, [%r81+6528];
	add.s32 	%r800, %r799, %r795;
	min.s32 	%r801, %r773, %r800;
	st.shared.u32 	[%r87+8320], %r801;
	ld.shared.u32 	%r802, [%r99+100];
	ld.shared.u32 	%r803, [%r101+6400];
	add.s32 	%r804, %r803, %r802;
	min.s32 	%r805, %r777, %r804;
	st.shared.u32 	[%r105], %r805;
	ld.shared.u32 	%r806, [%r99+100];
	ld.shared.u32 	%r807, [%r101+6528];
	add.s32 	%r808, %r807, %r806;
	min.s32 	%r809, %r781, %r808;
	st.shared.u32 	[%r105+128], %r809;
	ld.shared.u32 	%r810, [%r99+8292];
	add.s32 	%r811, %r803, %r810;
	min.s32 	%r812, %r784, %r811;
	st.shared.u32 	[%r105+8192], %r812;
	ld.shared.u32 	%r813, [%r99+8292];
	add.s32 	%r814, %r807, %r813;
	min.s32 	%r815, %r787, %r814;
	st.shared.u32 	[%r105+8320], %r815;
	ld.shared.u32 	%r816, [%r74+104];
	ld.shared.u32 	%r817, [%r81+6656];
	add.s32 	%r818, %r817, %r816;
	min.s32 	%r819, %r791, %r818;
	st.shared.u32 	[%r87], %r819;
	ld.shared.u32 	%r820, [%r81+6784];
	add.s32 	%r821, %r820, %r816;
	min.s32 	%r822, %r794, %r821;
	st.shared.u32 	[%r87+128], %r822;
	ld.shared.u32 	%r823, [%r74+8296];
	ld.shared.u32 	%r824, [%r81+6656];
	add.s32 	%r825, %r824, %r823;
	min.s32 	%r826, %r798, %r825;
	st.shared.u32 	[%r87+8192], %r826;
	ld.shared.u32 	%r827, [%r81+6784];
	add.s32 	%r828, %r827, %r823;
	min.s32 	%r829, %r801, %r828;
	st.shared.u32 	[%r87+8320], %r829;
	ld.shared.u32 	%r830, [%r99+104];
	ld.shared.u32 	%r831, [%r101+6656];
	add.s32 	%r832, %r831, %r830;
	min.s32 	%r833, %r805, %r832;
	st.shared.u32 	[%r105], %r833;
	ld.shared.u32 	%r834, [%r99+104];
	ld.shared.u32 	%r835, [%r101+6784];
	add.s32 	%r836, %r835, %r834;
	min.s32 	%r837, %r809, %r836;
	st.shared.u32 	[%r105+128], %r837;
	ld.shared.u32 	%r838, [%r99+8296];
	add.s32 	%r839, %r831, %r838;
	min.s32 	%r840, %r812, %r839;
	st.shared.u32 	[%r105+8192], %r840;
	ld.shared.u32 	%r841, [%r99+8296];
	add.s32 	%r842, %r835, %r841;
	min.s32 	%r843, %r815, %r842;
	st.shared.u32 	[%r105+8320], %r843;
	ld.shared.u32 	%r844, [%r74+108];
	ld.shared.u32 	%r845, [%r81+6912];
	add.s32 	%r846, %r845, %r844;
	min.s32 	%r847, %r819, %r846;
	st.shared.u32 	[%r87], %r847;
	ld.shared.u32 	%r848, [%r81+7040];
	add.s32 	%r849, %r848, %r844;
	min.s32 	%r850, %r822, %r849;
	st.shared.u32 	[%r87+128], %r850;
	ld.shared.u32 	%r851, [%r74+8300];
	ld.shared.u32 	%r852, [%r81+6912];
	add.s32 	%r853, %r852, %r851;
	min.s32 	%r854, %r826, %r853;
	st.shared.u32 	[%r87+8192], %r854;
	ld.shared.u32 	%r855, [%r81+7040];
	add.s32 	%r856, %r855, %r851;
	min.s32 	%r857, %r829, %r856;
	st.shared.u32 	[%r87+8320], %r857;
	ld.shared.u32 	%r858, [%r99+108];
	ld.shared.u32 	%r859, [%r101+6912];
	add.s32 	%r860, %r859, %r858;
	min.s32 	%r861, %r833, %r860;
	st.shared.u32 	[%r105], %r861;
	ld.shared.u32 	%r862, [%r99+108];
	ld.shared.u32 	%r863, [%r101+7040];
	add.s32 	%r864, %r863, %r862;
	min.s32 	%r865, %r837, %r864;
	st.shared.u32 	[%r105+128], %r865;
	ld.shared.u32 	%r866, [%r99+8300];
	add.s32 	%r867, %r859, %r866;
	min.s32 	%r868, %r840, %r867;
	st.shared.u32 	[%r105+8192], %r868;
	ld.shared.u32 	%r869, [%r99+8300];
	add.s32 	%r870, %r863, %r869;
	min.s32 	%r871, %r843, %r870;
	st.shared.u32 	[%r105+8320], %r871;
	ld.shared.u32 	%r872, [%r74+112];
	ld.shared.u32 	%r873, [%r81+7168];
	add.s32 	%r874, %r873, %r872;
	min.s32 	%r875, %r847, %r874;
	st.shared.u32 	[%r87], %r875;
	ld.shared.u32 	%r876, [%r81+7296];
	add.s32 	%r877, %r876, %r872;
	min.s32 	%r878, %r850, %r877;
	st.shared.u32 	[%r87+128], %r878;
	ld.shared.u32 	%r879, [%r74+8304];
	ld.shared.u32 	%r880, [%r81+7168];
	add.s32 	%r881, %r880, %r879;
	min.s32 	%r882, %r854, %r881;
	st.shared.u32 	[%r87+8192], %r882;
	ld.shared.u32 	%r883, [%r81+7296];
	add.s32 	%r884, %r883, %r879;
	min.s32 	%r885, %r857, %r884;
	st.shared.u32 	[%r87+8320], %r885;
	ld.shared.u32 	%r886, [%r99+112];
	ld.shared.u32 	%r887, [%r101+7168];
	add.s32 	%r888, %r887, %r886;
	min.s32 	%r889, %r861, %r888;
	st.shared.u32 	[%r105], %r889;
	ld.shared.u32 	%r890, [%r99+112];
	ld.shared.u32 	%r891, [%r101+7296];
	add.s32 	%r892, %r891, %r890;
	min.s32 	%r893, %r865, %r892;
	st.shared.u32 	[%r105+128], %r893;
	ld.shared.u32 	%r894, [%r99+8304];
	add.s32 	%r895, %r887, %r894;
	min.s32 	%r896, %r868, %r895;
	st.shared.u32 	[%r105+8192], %r896;
	ld.shared.u32 	%r897, [%r99+8304];
	add.s32 	%r898, %r891, %r897;
	min.s32 	%r899, %r871, %r898;
	st.shared.u32 	[%r105+8320], %r899;
	ld.shared.u32 	%r900, [%r74+116];
	ld.shared.u32 	%r901, [%r81+7424];
	add.s32 	%r902, %r901, %r900;
	min.s32 	%r903, %r875, %r902;
	st.shared.u32 	[%r87], %r903;
	ld.shared.u32 	%r904, [%r81+7552];
	add.s32 	%r905, %r904, %r900;
	min.s32 	%r906, %r878, %r905;
	st.shared.u32 	[%r87+128], %r906;
	ld.shared.u32 	%r907, [%r74+8308];
	ld.shared.u32 	%r908, [%r81+7424];
	add.s32 	%r909, %r908, %r907;
	min.s32 	%r910, %r882, %r909;
	st.shared.u32 	[%r87+8192], %r910;
	ld.shared.u32 	%r911, [%r81+7552];
	add.s32 	%r912, %r911, %r907;
	min.s32 	%r913, %r885, %r912;
	st.shared.u32 	[%r87+8320], %r913;
	ld.shared.u32 	%r914, [%r99+116];
	ld.shared.u32 	%r915, [%r101+7424];
	add.s32 	%r916, %r915, %r914;
	min.s32 	%r917, %r889, %r916;
	st.shared.u32 	[%r105], %r917;
	ld.shared.u32 	%r918, [%r99+116];
	ld.shared.u32 	%r919, [%r101+7552];
	add.s32 	%r920, %r919, %r918;
	min.s32 	%r921, %r893, %r920;
	st.shared.u32 	[%r105+128], %r921;
	ld.shared.u32 	%r922, [%r99+8308];
	add.s32 	%r923, %r915, %r922;
	min.s32 	%r924, %r896, %r923;
	st.shared.u32 	[%r105+8192], %r924;
	ld.shared.u32 	%r925, [%r99+8308];
	add.s32 	%r926, %r919, %r925;
	min.s32 	%r927, %r899, %r926;
	st.shared.u32 	[%r105+8320], %r927;
	ld.shared.u32 	%r928, [%r74+120];
	ld.shared.u32 	%r929, [%r81+7680];
	add.s32 	%r930, %r929, %r928;
	min.s32 	%r931, %r903, %r930;
	st.shared.u32 	[%r87], %r931;
	ld.shared.u32 	%r932, [%r81+7808];
	add.s32 	%r933, %r932, %r928;
	min.s32 	%r934, %r906, %r933;
	st.shared.u32 	[%r87+128], %r934;
	ld.shared.u32 	%r935, [%r74+8312];
	ld.shared.u32 	%r936, [%r81+7680];
	add.s32 	%r937, %r936, %r935;
	min.s32 	%r938, %r910, %r937;
	st.shared.u32 	[%r87+8192], %r938;
	ld.shared.u32 	%r939, [%r81+7808];
	add.s32 	%r940, %r939, %r935;
	min.s32 	%r941, %r913, %r940;
	st.shared.u32 	[%r87+8320], %r941;
	ld.shared.u32 	%r942, [%r99+120];
	ld.shared.u32 	%r943, [%r101+7680];
	add.s32 	%r944, %r943, %r942;
	min.s32 	%r945, %r917, %r944;
	st.shared.u32 	[%r105], %r945;
	ld.shared.u32 	%r946, [%r99+120];
	ld.shared.u32 	%r947, [%r101+7808];
	add.s32 	%r948, %r947, %r946;
	min.s32 	%r949, %r921, %r948;
	st.shared.u32 	[%r105+128], %r949;
	ld.shared.u32 	%r950, [%r99+8312];
	add.s32 	%r951, %r943, %r950;
	min.s32 	%r952, %r924, %r951;
	st.shared.u32 	[%r105+8192], %r952;
	ld.shared.u32 	%r953, [%r99+8312];
	add.s32 	%r954, %r947, %r953;
	min.s32 	%r955, %r927, %r954;
	st.shared.u32 	[%r105+8320], %r955;
	ld.shared.u32 	%r956, [%r74+124];
	ld.shared.u32 	%r957, [%r81+7936];
	add.s32 	%r958, %r957, %r956;
	min.s32 	%r983, %r931, %r958;
	st.shared.u32 	[%r87], %r983;
	ld.shared.u32 	%r959, [%r81+8064];
	add.s32 	%r960, %r959, %r956;
	min.s32 	%r982, %r934, %r960;
	st.shared.u32 	[%r87+128], %r982;
	ld.shared.u32 	%r961, [%r74+8316];
	ld.shared.u32 	%r962, [%r81+7936];
	add.s32 	%r963, %r962, %r961;
	min.s32 	%r981, %r938, %r963;
	st.shared.u32 	[%r87+8192], %r981;
	ld.shared.u32 	%r964, [%r81+8064];
	add.s32 	%r965, %r964, %r961;
	min.s32 	%r980, %r941, %r965;
	st.shared.u32 	[%r87+8320], %r980;
	ld.shared.u32 	%r966, [%r99+124];
	ld.shared.u32 	%r967, [%r101+7936];
	add.s32 	%r968, %r967, %r966;
	min.s32 	%r979, %r945, %r968;
	st.shared.u32 	[%r105], %r979;
	ld.shared.u32 	%r969, [%r99+124];
	ld.shared.u32 	%r970, [%r101+8064];
	add.s32 	%r971, %r970, %r969;
	min.s32 	%r978, %r949, %r971;
	st.shared.u32 	[%r105+128], %r978;
	ld.shared.u32 	%r972, [%r99+8316];
	add.s32 	%r973, %r967, %r972;
	min.s32 	%r977, %r952, %r973;
	st.shared.u32 	[%r105+8192], %r977;
	ld.shared.u32 	%r974, [%r99+8316];
	add.s32 	%r975, %r970, %r974;
	min.s32 	%r976, %r955, %r975;
	st.shared.u32 	[%r105+8320], %r976;
	add.s32 	%r984, %r984, 32;
	setp.ne.s32 	%p2, %r984, 64;
	@%p2 bra 	$L__BB1_2;
	st.global.u32 	[%rd3], %r979;
	st.global.u32 	[%rd3+128], %r978;
	st.global.u32 	[%rd4], %r977;
	st.global.u32 	[%rd4+128], %r976;
	st.global.u32 	[%rd1], %r983;
	st.global.u32 	[%rd1+128], %r982;
	st.global.u32 	[%rd2], %r981;
	st.global.u32 	[%rd2+128], %r980;
$L__BB1_4:
	ret;

}
	// .globl	_Z7phase_3Piiii
.visible .entry _Z7phase_3Piiii(
	.param .u64 .ptr .align 1 _Z7phase_3Piiii_param_0,
	.param .u32 _Z7phase_3Piiii_param_1,
	.param .u32 _Z7phase_3Piiii_param_2,
	.param .u32 _Z7phase_3Piiii_param_3
)
{
	.reg .pred 	%p<5>;
	.reg .b32 	%r<452>;
	.reg .b64 	%rd<15>;
	// demoted variable
	.shared .align 4 .b8 _ZZ7phase_3PiiiiE5row_D[16384];
	// demoted variable
	.shared .align 4 .b8 _ZZ7phase_3PiiiiE5col_D[16384];
	ld.param.u64 	%rd3, [_Z7phase_3Piiii_param_0];
	ld.param.u32 	%r23, [_Z7phase_3Piiii_param_1];
	ld.param.u32 	%r24, [_Z7phase_3Piiii_param_2];
	ld.param.u32 	%r25, [_Z7phase_3Piiii_param_3];
	mov.u32 	%r1, %ctaid.x;
	setp.eq.s32 	%p1, %r1, %r23;
	mov.u32 	%r26, %ctaid.y;
	add.s32 	%r2, %r25, %r26;
	setp.eq.s32 	%p2, %r2, %r23;
	or.pred  	%p3, %p1, %p2;
	@%p3 bra 	$L__BB2_4;
	cvta.to.global.u64 	%rd4, %rd3;
	mov.u32 	%r28, %tid.x;
	mov.u32 	%r29, %tid.y;
	shl.b32 	%r30, %r29, 6;
	shl.b32 	%r31, %r1, 6;
	add.s32 	%r32, %r31, %r28;
	shl.b32 	%r33, %r23, 6;
	add.s32 	%r34, %r33, %r29;
	mad.lo.s32 	%r35, %r34, %r24, %r32;
	mul.wide.s32 	%rd5, %r35, 4;
	add.s64 	%rd6, %rd4, %rd5;
	ld.global.u32 	%r36, [%rd6];
	add.s32 	%r37, %r30, %r28;
	shl.b32 	%r38, %r37, 2;
	mov.u32 	%r39, _ZZ7phase_3PiiiiE5row_D;
	add.s32 	%r40, %r39, %r38;
	st.shared.u32 	[%r40], %r36;
	ld.global.u32 	%r41, [%rd6+128];
	st.shared.u32 	[%r40+128], %r41;
	shl.b32 	%r42, %r24, 5;
	add.s32 	%r43, %r35, %r42;
	mul.wide.s32 	%rd7, %r43, 4;
	add.s64 	%rd8, %rd4, %rd7;
	ld.global.u32 	%r44, [%rd8];
	st.shared.u32 	[%r40+8192], %r44;
	ld.global.u32 	%r45, [%rd8+128];
	st.shared.u32 	[%r40+8320], %r45;
	add.s32 	%r46, %r33, %r28;
	shl.b32 	%r47, %r2, 6;
	add.s32 	%r48, %r47, %r29;
	mul.lo.s32 	%r49, %r48, %r24;
	add.s32 	%r50, %r49, %r46;
	mul.wide.s32 	%rd9, %r50, 4;
	add.s64 	%rd10, %rd4, %rd9;
	ld.global.u32 	%r51, [%rd10];
	mov.u32 	%r52, _ZZ7phase_3PiiiiE5col_D;
	add.s32 	%r53, %r52, %r38;
	st.shared.u32 	[%r53], %r51;
	ld.global.u32 	%r54, [%rd10+128];
	st.shared.u32 	[%r53+128], %r54;
	add.s32 	%r55, %r49, %r42;
	add.s32 	%r56, %r55, %r46;
	mul.wide.s32 	%rd11, %r56, 4;
	add.s64 	%rd12, %rd4, %rd11;
	ld.global.u32 	%r57, [%rd12];
	st.shared.u32 	[%r53+8192], %r57;
	ld.global.u32 	%r58, [%rd12+128];
	st.shared.u32 	[%r53+8320], %r58;
	add.s32 	%r59, %r49, %r32;
	mul.wide.s32 	%rd13, %r59, 4;
	add.s64 	%rd1, %rd4, %rd13;
	ld.global.u32 	%r451, [%rd1];
	ld.global.u32 	%r450, [%rd1+128];
	add.s32 	%r60, %r55, %r32;
	mul.wide.s32 	%rd14, %r60, 4;
	add.s64 	%rd2, %rd4, %rd14;
	ld.global.u32 	%r449, [%rd2];
	ld.global.u32 	%r448, [%rd2+128];
	bar.sync 	0;
	shl.b32 	%r61, %r29, 8;
	add.s32 	%r62, %r61, %r52;
	add.s32 	%r446, %r62, 8192;
	shl.b32 	%r63, %r28, 2;
	add.s32 	%r64, %r63, %r39;
	add.s32 	%r445, %r64, 4096;
	mov.b32 	%r447, 8192;
$L__BB2_2:
	.pragma "nounroll";
	ld.shared.u32 	%r65, [%r446+-8192];
	ld.shared.u32 	%r66, [%r445+-4096];
	add.s32 	%r67, %r66, %r65;
	min.s32 	%r68, %r451, %r67;
	ld.shared.u32 	%r69, [%r445+-3968];
	add.s32 	%r70, %r69, %r65;
	min.s32 	%r71, %r450, %r70;
	ld.shared.u32 	%r72, [%r446];
	add.s32 	%r73, %r66, %r72;
	min.s32 	%r74, %r449, %r73;
	add.s32 	%r75, %r69, %r72;
	min.s32 	%r76, %r448, %r75;
	ld.shared.u32 	%r77, [%r446+-8188];
	ld.shared.u32 	%r78, [%r445+-3840];
	add.s32 	%r79, %r78, %r77;
	min.s32 	%r80, %r68, %r79;
	ld.shared.u32 	%r81, [%r445+-3712];
	add.s32 	%r82, %r81, %r77;
	min.s32 	%r83, %r71, %r82;
	ld.shared.u32 	%r84, [%r446+4];
	add.s32 	%r85, %r78, %r84;
	min.s32 	%r86, %r74, %r85;
	add.s32 	%r87, %r81, %r84;
	min.s32 	%r88, %r76, %r87;
	ld.shared.u32 	%r89, [%r446+-8184];
	ld.shared.u32 	%r90, [%r445+-3584];
	add.s32 	%r91, %r90, %r89;
	min.s32 	%r92, %r80, %r91;
	ld.shared.u32 	%r93, [%r445+-3456];
	add.s32 	%r94, %r93, %r89;
	min.s32 	%r95, %r83, %r94;
	ld.shared.u32 	%r96, [%r446+8];
	add.s32 	%r97, %r90, %r96;
	min.s32 	%r98, %r86, %r97;
	add.s32 	%r99, %r93, %r96;
	min.s32 	%r100, %r88, %r99;
	ld.shared.u32 	%r101, [%r446+-8180];
	ld.shared.u32 	%r102, [%r445+-3328];
	add.s32 	%r103, %r102, %r101;
	min.s32 	%r104, %r92, %r103;
	ld.shared.u32 	%r105, [%r445+-3200];
	add.s32 	%r106, %r105, %r101;
	min.s32 	%r107, %r95, %r106;
	ld.shared.u32 	%r108, [%r446+12];
	add.s32 	%r109, %r102, %r108;
	min.s32 	%r110, %r98, %r109;
	add.s32 	%r111, %r105, %r108;
	min.s32 	%r112, %r100, %r111;
	ld.shared.u32 	%r113, [%r446+-8176];
	ld.shared.u32 	%r114, [%r445+-3072];
	add.s32 	%r115, %r114, %r113;
	min.s32 	%r116, %r104, %r115;
	ld.shared.u32 	%r117, [%r445+-2944];
	add.s32 	%r118, %r117, %r113;
	min.s32 	%r119, %r107, %r118;
	ld.shared.u32 	%r120, [%r446+16];
	add.s32 	%r121, %r114, %r120;
	min.s32 	%r122, %r110, %r121;
	add.s32 	%r123, %r117, %r120;
	min.s32 	%r124, %r112, %r123;
	ld.shared.u32 	%r125, [%r446+-8172];
	ld.shared.u32 	%r126, [%r445+-2816];
	add.s32 	%r127, %r126, %r125;
	min.s32 	%r128, %r116, %r127;
	ld.shared.u32 	%r129, [%r445+-2688];
	add.s32 	%r130, %r129, %r125;
	min.s32 	%r131, %r119, %r130;
	ld.shared.u32 	%r132, [%r446+20];
	add.s32 	%r133, %r126, %r132;
	min.s32 	%r134, %r122, %r133;
	add.s32 	%r135, %r129, %r132;
	min.s32 	%r136, %r124, %r135;
	ld.shared.u32 	%r137, [%r446+-8168];
	ld.shared.u32 	%r138, [%r445+-2560];
	add.s32 	%r139, %r138, %r137;
	min.s32 	%r140, %r128, %r139;
	ld.shared.u32 	%r141, [%r445+-2432];
	add.s32 	%r142, %r141, %r137;
	min.s32 	%r143, %r131, %r142;
	ld.shared.u32 	%r144, [%r446+24];
	add.s32 	%r145, %r138, %r144;
	min.s32 	%r146, %r134, %r145;
	add.s32 	%r147, %r141, %r144;
	min.s32 	%r148, %r136, %r147;
	ld.shared.u32 	%r149, [%r446+-8164];
	ld.shared.u32 	%r150, [%r445+-2304];
	add.s32 	%r151, %r150, %r149;
	min.s32 	%r152, %r140, %r151;
	ld.shared.u32 	%r153, [%r445+-2176];
	add.s32 	%r154, %r153, %r149;
	min.s32 	%r155, %r143, %r154;
	ld.shared.u32 	%r156, [%r446+28];
	add.s32 	%r157, %r150, %r156;
	min.s32 	%r158, %r146, %r157;
	add.s32 	%r159, %r153, %r156;
	min.s32 	%r160, %r148, %r159;
	ld.shared.u32 	%r161, [%r446+-8160];
	ld.shared.u32 	%r162, [%r445+-2048];
	add.s32 	%r163, %r162, %r161;
	min.s32 	%r164, %r152, %r163;
	ld.shared.u32 	%r165, [%r445+-1920];
	add.s32 	%r166, %r165, %r161;
	min.s32 	%r167, %r155, %r166;
	ld.shared.u32 	%r168, [%r446+32];
	add.s32 	%r169, %r162, %r168;
	min.s32 	%r170, %r158, %r169;
	add.s32 	%r171, %r165, %r168;
	min.s32 	%r172, %r160, %r171;
	ld.shared.u32 	%r173, [%r446+-8156];
	ld.shared.u32 	%r174, [%r445+-1792];
	add.s32 	%r175, %r174, %r173;
	min.s32 	%r176, %r164, %r175;
	ld.shared.u32 	%r177, [%r445+-1664];
	add.s32 	%r178, %r177, %r173;
	min.s32 	%r179, %r167, %r178;
	ld.shared.u32 	%r180, [%r446+36];
	add.s32 	%r181, %r174, %r180;
	min.s32 	%r182, %r170, %r181;
	add.s32 	%r183, %r177, %r180;
	min.s32 	%r184, %r172, %r183;
	ld.shared.u32 	%r185, [%r446+-8152];
	ld.shared.u32 	%r186, [%r445+-1536];
	add.s32 	%r187, %r186, %r185;
	min.s32 	%r188, %r176, %r187;
	ld.shared.u32 	%r189, [%r445+-1408];
	add.s32 	%r190, %r189, %r185;
	min.s32 	%r191, %r179, %r190;
	ld.shared.u32 	%r192, [%r446+40];
	add.s32 	%r193, %r186, %r192;
	min.s32 	%r194, %r182, %r193;
	add.s32 	%r195, %r189, %r192;
	min.s32 	%r196, %r184, %r195;
	ld.shared.u32 	%r197, [%r446+-8148];
	ld.shared.u32 	%r198, [%r445+-1280];
	add.s32 	%r199, %r198, %r197;
	min.s32 	%r200, %r188, %r199;
	ld.shared.u32 	%r201, [%r445+-1152];
	add.s32 	%r202, %r201, %r197;
	min.s32 	%r203, %r191, %r202;
	ld.shared.u32 	%r204, [%r446+44];
	add.s32 	%r205, %r198, %r204;
	min.s32 	%r206, %r194, %r205;
	add.s32 	%r207, %r201, %r204;
	min.s32 	%r208, %r196, %r207;
	ld.shared.u32 	%r209, [%r446+-8144];
	ld.shared.u32 	%r210, [%r445+-1024];
	add.s32 	%r211, %r210, %r209;
	min.s32 	%r212, %r200, %r211;
	ld.shared.u32 	%r213, [%r445+-896];
	add.s32 	%r214, %r213, %r209;
	min.s32 	%r215, %r203, %r214;
	ld.shared.u32 	%r216, [%r446+48];
	add.s32 	%r217, %r210, %r216;
	min.s32 	%r218, %r206, %r217;
	add.s32 	%r219, %r213, %r216;
	min.s32 	%r220, %r208, %r219;
	ld.shared.u32 	%r221, [%r446+-8140];
	ld.shared.u32 	%r222, [%r445+-768];
	add.s32 	%r223, %r222, %r221;
	min.s32 	%r224, %r212, %r223;
	ld.shared.u32 	%r225, [%r445+-640];
	add.s32 	%r226, %r225, %r221;
	min.s32 	%r227, %r215, %r226;
	ld.shared.u32 	%r228, [%r446+52];
	add.s32 	%r229, %r222, %r228;
	min.s32 	%r230, %r218, %r229;
	add.s32 	%r231, %r225, %r228;
	min.s32 	%r232, %r220, %r231;
	ld.shared.u32 	%r233, [%r446+-8136];
	ld.shared.u32 	%r234, [%r445+-512];
	add.s32 	%r235, %r234, %r233;
	min.s32 	%r236, %r224, %r235;
	ld.shared.u32 	%r237, [%r445+-384];
	add.s32 	%r238, %r237, %r233;
	min.s32 	%r239, %r227, %r238;
	ld.shared.u32 	%r240, [%r446+56];
	add.s32 	%r241, %r234, %r240;
	min.s32 	%r242, %r230, %r241;
	add.s32 	%r243, %r237, %r240;
	min.s32 	%r244, %r232, %r243;
	ld.shared.u32 	%r245, [%r446+-8132];
	ld.shared.u32 	%r246, [%r445+-256];
	add.s32 	%r247, %r246, %r245;
	min.s32 	%r248, %r236, %r247;
	ld.shared.u32 	%r249, [%r445+-128];
	add.s32 	%r250, %r249, %r245;
	min.s32 	%r251, %r239, %r250;
	ld.shared.u32 	%r252, [%r446+60];
	add.s32 	%r253, %r246, %r252;
	min.s32 	%r254, %r242, %r253;
	add.s32 	%r255, %r249, %r252;
	min.s32 	%r256, %r244, %r255;
	ld.shared.u32 	%r257, [%r446+-8128];
	ld.shared.u32 	%r258, [%r445];
	add.s32 	%r259, %r258, %r257;
	min.s32 	%r260, %r248, %r259;
	ld.shared.u32 	%r261, [%r445+128];
	add.s32 	%r262, %r261, %r257;
	min.s32 	%r263, %r251, %r262;
	ld.shared.u32 	%r264, [%r446+64];
	add.s32 	%r265, %r258, %r264;
	min.s32 	%r266, %r254, %r265;
	add.s32 	%r267, %r261, %r264;
	min.s32 	%r268, %r256, %r267;
	ld.shared.u32 	%r269, [%r446+-8124];
	ld.shared.u32 	%r270, [%r445+256];
	add.s32 	%r271, %r270, %r269;
	min.s32 	%r272, %r260, %r271;
	ld.shared.u32 	%r273, [%r445+384];
	add.s32 	%r274, %r273, %r269;
	min.s32 	%r275, %r263, %r274;
	ld.shared.u32 	%r276, [%r446+68];
	add.s32 	%r277, %r270, %r276;
	min.s32 	%r278, %r266, %r277;
	add.s32 	%r279, %r273, %r276;
	min.s32 	%r280, %r268, %r279;
	ld.shared.u32 	%r281, [%r446+-8120];
	ld.shared.u32 	%r282, [%r445+512];
	add.s32 	%r283, %r282, %r281;
	min.s32 	%r284, %r272, %r283;
	ld.shared.u32 	%r285, [%r445+640];
	add.s32 	%r286, %r285, %r281;
	min.s32 	%r287, %r275, %r286;
	ld.shared.u32 	%r288, [%r446+72];
	add.s32 	%r289, %r282, %r288;
	min.s32 	%r290, %r278, %r289;
	add.s32 	%r291, %r285, %r288;
	min.s32 	%r292, %r280, %r291;
	ld.shared.u32 	%r293, [%r446+-8116];
	ld.shared.u32 	%r294, [%r445+768];
	add.s32 	%r295, %r294, %r293;
	min.s32 	%r296, %r284, %r295;
	ld.shared.u32 	%r297, [%r445+896];
	add.s32 	%r298, %r297, %r293;
	min.s32 	%r299, %r287, %r298;
	ld.shared.u32 	%r300, [%r446+76];
	add.s32 	%r301, %r294, %r300;
	min.s32 	%r302, %r290, %r301;
	add.s32 	%r303, %r297, %r300;
	min.s32 	%r304, %r292, %r303;
	ld.shared.u32 	%r305, [%r446+-8112];
	ld.shared.u32 	%r306, [%r445+1024];
	add.s32 	%r307, %r306, %r305;
	min.s32 	%r308, %r296, %r307;
	ld.shared.u32 	%r309, [%r445+1152];
	add.s32 	%r310, %r309, %r305;
	min.s32 	%r311, %r299, %r310;
	ld.shared.u32 	%r312, [%r446+80];
	add.s32 	%r313, %r306, %r312;
	min.s32 	%r314, %r302, %r313;
	add.s32 	%r315, %r309, %r312;
	min.s32 	%r316, %r304, %r315;
	ld.shared.u32 	%r317, [%r446+-8108];
	ld.shared.u32 	%r318, [%r445+1280];
	add.s32 	%r319, %r318, %r317;
	min.s32 	%r320, %r308, %r319;
	ld.shared.u32 	%r321, [%r445+1408];
	add.s32 	%r322, %r321, %r317;
	min.s32 	%r323, %r311, %r322;
	ld.shared.u32 	%r324, [%r446+84];
	add.s32 	%r325, %r318, %r324;
	min.s32 	%r326, %r314, %r325;
	add.s32 	%r327, %r321, %r324;
	min.s32 	%r328, %r316, %r327;
	ld.shared.u32 	%r329, [%r446+-8104];
	ld.shared.u32 	%r330, [%r445+1536];
	add.s32 	%r331, %r330, %r329;
	min.s32 	%r332, %r320, %r331;
	ld.shared.u32 	%r333, [%r445+1664];
	add.s32 	%r334, %r333, %r329;
	min.s32 	%r335, %r323, %r334;
	ld.shared.u32 	%r336, [%r446+88];
	add.s32 	%r337, %r330, %r336;
	min.s32 	%r338, %r326, %r337;
	add.s32 	%r339, %r333, %r336;
	min.s32 	%r340, %r328, %r339;
	ld.shared.u32 	%r341, [%r446+-8100];
	ld.shared.u32 	%r342, [%r445+1792];
	add.s32 	%r343, %r342, %r341;
	min.s32 	%r344, %r332, %r343;
	ld.shared.u32 	%r345, [%r445+1920];
	add.s32 	%r346, %r345, %r341;
	min.s32 	%r347, %r335, %r346;
	ld.shared.u32 	%r348, [%r446+92];
	add.s32 	%r349, %r342, %r348;
	min.s32 	%r350, %r338, %r349;
	add.s32 	%r351, %r345, %r348;
	min.s32 	%r352, %r340, %r351;
	ld.shared.u32 	%r353, [%r446+-8096];
	ld.shared.u32 	%r354, [%r445+2048];
	add.s32 	%r355, %r354, %r353;
	min.s32 	%r356, %r344, %r355;
	ld.shared.u32 	%r357, [%r445+2176];
	add.s32 	%r358, %r357, %r353;
	min.s32 	%r359, %r347, %r358;
	ld.shared.u32 	%r360, [%r446+96];
	add.s32 	%r361, %r354, %r360;
	min.s32 	%r362, %r350, %r361;
	add.s32 	%r363, %r357, %r360;
	min.s32 	%r364, %r352, %r363;
	ld.shared.u32 	%r365, [%r446+-8092];
	ld.shared.u32 	%r366, [%r445+2304];
	add.s32 	%r367, %r366, %r365;
	min.s32 	%r368, %r356, %r367;
	ld.shared.u32 	%r369, [%r445+2432];
	add.s32 	%r370, %r369, %r365;
	min.s32 	%r371, %r359, %r370;
	ld.shared.u32 	%r372, [%r446+100];
	add.s32 	%r373, %r366, %r372;
	min.s32 	%r374, %r362, %r373;
	add.s32 	%r375, %r369, %r372;
	min.s32 	%r376, %r364, %r375;
	ld.shared.u32 	%r377, [%r446+-8088];
	ld.shared.u32 	%r378, [%r445+2560];
	add.s32 	%r379, %r378, %r377;
	min.s32 	%r380, %r368, %r379;
	ld.shared.u32 	%r381, [%r445+2688];
	add.s32 	%r382, %r381, %r377;
	min.s32 	%r383, %r371, %r382;
	ld.shared.u32 	%r384, [%r446+104];
	add.s32 	%r385, %r378, %r384;
	min.s32 	%r386, %r374, %r385;
	add.s32 	%r387, %r381, %r384;
	min.s32 	%r388, %r376, %r387;
	ld.shared.u32 	%r389, [%r446+-8084];
	ld.shared.u32 	%r390, [%r445+2816];
	add.s32 	%r391, %r390, %r389;
	min.s32 	%r392, %r380, %r391;
	ld.shared.u32 	%r393, [%r445+2944];
	add.s32 	%r394, %r393, %r389;
	min.s32 	%r395, %r383, %r394;
	ld.shared.u32 	%r396, [%r446+108];
	add.s32 	%r397, %r390, %r396;
	min.s32 	%r398, %r386, %r397;
	add.s32 	%r399, %r393, %r396;
	min.s32 	%r400, %r388, %r399;
	ld.shared.u32 	%r401, [%r446+-8080];
	ld.shared.u32 	%r402, [%r445+3072];
	add.s32 	%r403, %r402, %r401;
	min.s32 	%r404, %r392, %r403;
	ld.shared.u32 	%r405, [%r445+3200];
	add.s32 	%r406, %r405, %r401;
	min.s32 	%r407, %r395, %r406;
	ld.shared.u32 	%r408, [%r446+112];
	add.s32 	%r409, %r402, %r408;
	min.s32 	%r410, %r398, %r409;
	add.s32 	%r411, %r405, %r408;
	min.s32 	%r412, %r400, %r411;
	ld.shared.u32 	%r413, [%r446+-8076];
	ld.shared.u32 	%r414, [%r445+3328];
	add.s32 	%r415, %r414, %r413;
	min.s32 	%r416, %r404, %r415;
	ld.shared.u32 	%r417, [%r445+3456];
	add.s32 	%r418, %r417, %r413;
	min.s32 	%r419, %r407, %r418;
	ld.shared.u32 	%r420, [%r446+116];
	add.s32 	%r421, %r414, %r420;
	min.s32 	%r422, %r410, %r421;
	add.s32 	%r423, %r417, %r420;
	min.s32 	%r424, %r412, %r423;
	ld.shared.u32 	%r425, [%r446+-8072];
	ld.shared.u32 	%r426, [%r445+3584];
	add.s32 	%r427, %r426, %r425;
	min.s32 	%r428, %r416, %r427;
	ld.shared.u32 	%r429, [%r445+3712];
	add.s32 	%r430, %r429, %r425;
	min.s32 	%r431, %r419, %r430;
	ld.shared.u32 	%r432, [%r446+120];
	add.s32 	%r433, %r426, %r432;
	min.s32 	%r434, %r422, %r433;
	add.s32 	%r435, %r429, %r432;
	min.s32 	%r436, %r424, %r435;
	ld.shared.u32 	%r437, [%r446+-8068];
	ld.shared.u32 	%r438, [%r445+3840];
	add.s32 	%r439, %r438, %r437;
	min.s32 	%r451, %r428, %r439;
	ld.shared.u32 	%r440, [%r445+3968];
	add.s32 	%r441, %r440, %r437;
	min.s32 	%r450, %r431, %r441;
	ld.shared.u32 	%r442, [%r446+124];
	add.s32 	%r443, %r438, %r442;
	min.s32 	%r449, %r434, %r443;
	add.s32 	%r444, %r440, %r442;
	min.s32 	%r448, %r436, %r444;
	add.s32 	%r447, %r447, 128;
	add.s32 	%r446, %r446, 128;
	add.s32 	%r445, %r445, 8192;
	setp.ne.s32 	%p4, %r447, 8448;
	@%p4 bra 	$L__BB2_2;
	st.global.u32 	[%rd1], %r451;
	st.global.u32 	[%rd1+128], %r450;
	st.global.u32 	[%rd2], %r449;
	st.global.u32 	[%rd2+128], %r448;
$L__BB2_4:
	ret;

}


// ===== COMPILED SASS (sm_100) =====

	.target	sm_100

	.elftype	@"ET_EXEC"


//--------------------- .note.nv.tkinfo           --------------------------
	.section	.note.nv.tkinfo,"",@"SHT_NOTE"
	.sectionflags	@"SHF_NOTE_NV_TKINFO"
	.tkinfo
        /*0018*/ 	.word	0x00000002
        /*0030*/ 	.string	""
        /*0030*/ 	.string	"ptxas"
        /*0030*/ 	.string	"Cuda compilation tools, release 13.0, V13.0.88"
        /*0030*/ 	.string	"Build cuda_13.0.r13.0/compiler.36424714_0"
        /*0030*/ 	.string	"-arch sm_100 -m 64 "



//--------------------- .note.nv.cuinfo           --------------------------
	.section	.note.nv.cuinfo,"",@"SHT_NOTE"
	.sectionflags	@"SHF_NOTE_NV_CUINFO"
        /*0018*/ 	.short	0x0002
        /*001a*/ 	.short	0x0064
        /*001c*/ 	.short	0x0082
	.zero		2


//--------------------- .nv.info                  --------------------------
	.section	.nv.info,"",@"SHT_CUDA_INFO"
	.align	4


	//----- nvinfo : EIATTR_REGCOUNT
	.align		4
        /*0000*/ 	.byte	0x04, 0x2f
        /*0002*/ 	.short	(.L_1 - .L_0)
	.align		4
.L_0:
        /*0004*/ 	.word	index@(_Z7phase_1Piii)
        /*0008*/ 	.word	0x00000012


	//----- nvinfo : EIATTR_FRAME_SIZE
	.align		4
.L_1:
        /*000c*/ 	.byte	0x04, 0x11
        /*000e*/ 	.short	(.L_3 - .L_2)
	.align		4
.L_2:
        /*0010*/ 	.word	index@(_Z7phase_1Piii)
        /*0014*/ 	.word	0x00000000


	//----- nvinfo : EIATTR_REGCOUNT
	.align		4
.L_3:
        /*0018*/ 	.byte	0x04, 0x2f
        /*001a*/ 	.short	(.L_5 - .L_4)
	.align		4
.L_4:
        /*001c*/ 	.word	index@(_Z7phase_2Piii)
        /*0020*/ 	.word	0x00000020


	//----- nvinfo : EIATTR_FRAME_SIZE
	.align		4
.L_5:
        /*0024*/ 	.byte	0x04, 0x11
        /*0026*/ 	.short	(.L_7 - .L_6)
	.align		4
.L_6:
        /*0028*/ 	.word	index@(_Z7phase_2Piii)
        /*002c*/ 	.word	0x00000000


	//----- nvinfo : EIATTR_REGCOUNT
	.align		4
.L_7:
        /*0030*/ 	.byte	0x04, 0x2f
        /*0032*/ 	.short	(.L_9 - .L_8)
	.align		4
.L_8:
        /*0034*/ 	.word	index@(_Z7phase_3Piiii)
        /*0038*/ 	.word	0x0000001f


	//----- nvinfo : EIATTR_FRAME_SIZE
	.align		4
.L_9:
        /*003c*/ 	.byte	0x04, 0x11
        /*003e*/ 	.short	(.L_11 - .L_10)
	.align		4
.L_10:
        /*0040*/ 	.word	index@(_Z7phase_3Piiii)
        /*0044*/ 	.word	0x00000000


	//----- nvinfo : EIATTR_MIN_STACK_SIZE
	.align		4
.L_11:
        /*0048*/ 	.byte	0x04, 0x12
        /*004a*/ 	.short	(.L_13 - .L_12)
	.align		4
.L_12:
        /*004c*/ 	.word	index@(_Z7phase_3Piiii)
        /*0050*/ 	.word	0x00000000


	//----- nvinfo : EIATTR_MIN_STACK_SIZE
	.align		4
.L_13:
        /*0054*/ 	.byte	0x04, 0x12
        /*0056*/ 	.short	(.L_15 - .L_14)
	.align		4
.L_14:
        /*0058*/ 	.word	index@(_Z7phase_2Piii)
        /*005c*/ 	.word	0x00000000


	//----- nvinfo : EIATTR_MIN_STACK_SIZE
	.align		4
.L_15:
        /*0060*/ 	.byte	0x04, 0x12
        /*0062*/ 	.short	(.L_17 - .L_16)
	.align		4
.L_16:
        /*0064*/ 	.word	index@(_Z7phase_1Piii)
        /*0068*/ 	.word	0x00000000
.L_17:


//--------------------- .nv.compat                --------------------------
	.section	.nv.compat,"",@"SHT_CUDA_COMPAT_INFO"
	.align	4
        /*0000*/ 	.byte	0x02, 0x09, 0x00, 0x00, 0x02, 0x02, 0x01, 0x00, 0x02, 0x05, 0x05, 0x00, 0x03, 0x07, 0x01, 0x01
        /*0010*/ 	.byte	0x02, 0x03, 0x00, 0x00, 0x02, 0x06, 0x01, 0x00, 0x04, 0x0b, 0x08, 0x00, 0x09, 0x00, 0x00, 0x00
        /*0020*/ 	.byte	0x00, 0x00, 0x00, 0x00


//--------------------- .nv.info._Z7phase_3Piiii  --------------------------
	.section	.nv.info._Z7phase_3Piiii,"",@"SHT_CUDA_INFO"
	.sectionflags	@""
	.align	4


	//----- nvinfo : EIATTR_CUDA_API_VERSION
	.align		4
        /*0000*/ 	.byte	0x04, 0x37
        /*0002*/ 	.short	(.L_19 - .L_18)
.L_18:
        /*0004*/ 	.word	0x00000082


	//----- nvinfo : EIATTR_KPARAM_INFO
	.align		4
.L_19:
        /*0008*/ 	.byte	0x04, 0x17
        /*000a*/ 	.short	(.L_21 - .L_20)
.L_20:
        /*000c*/ 	.word	0x00000000
        /*0010*/ 	.short	0x0003
        /*0012*/ 	.short	0x0010
        /*0014*/ 	.byte	0x00, 0xf0, 0x11, 0x00


	//----- nvinfo : EIATTR_KPARAM_INFO
	.align		4
.L_21:
        /*0018*/ 	.byte	0x04, 0x17
        /*001a*/ 	.short	(.L_23 - .L_22)
.L_22:
        /*001c*/ 	.word	0x00000000
        /*0020*/ 	.short	0x0002
        /*0022*/ 	.short	0x000c
        /*0024*/ 	.byte	0x00, 0xf0, 0x11, 0x00


	//----- nvinfo : EIATTR_KPARAM_INFO
	.align		4
.L_23:
        /*0028*/ 	.byte	0x04, 0x17
        /*002a*/ 	.short	(.L_25 - .L_24)
.L_24:
        /*002c*/ 	.word	0x00000000
        /*0030*/ 	.short	0x0001
        /*0032*/ 	.short	0x0008
        /*0034*/ 	.byte	0x00, 0xf0, 0x11, 0x00


	//----- nvinfo : EIATTR_KPARAM_INFO
	.align		4
.L_25:
        /*0038*/ 	.byte	0x04, 0x17
        /*003a*/ 	.short	(.L_27 - .L_26)
.L_26:
        /*003c*/ 	.word	0x00000000
        /*0040*/ 	.short	0x0000
        /*0042*/ 	.short	0x0000
        /*0044*/ 	.byte	0x00, 0xf5, 0x21, 0x00


	//----- nvinfo : EIATTR_SPARSE_MMA_MASK
	.align		4
.L_27:
        /*0048*/ 	.byte	0x03, 0x50
        /*004a*/ 	.short	0x0000


	//----- nvinfo : EIATTR_MAXREG_COUNT
	.align		4
        /*004c*/ 	.byte	0x03, 0x1b
        /*004e*/ 	.short	0x00ff


	//----- nvinfo : EIATTR_NUM_BARRIERS
	.align		4
        /*0050*/ 	.byte	0x02, 0x4c
        /*0052*/ 	.byte	0x01
	.zero		1


	//----- nvinfo : EIATTR_MERCURY_ISA_VERSION
	.align		4
        /*0054*/ 	.byte	0x03, 0x5f
        /*0056*/ 	.short	0x0101


	//----- nvinfo : EIATTR_VRC_CTA_INIT_COUNT
	.align		4
        /*0058*/ 	.byte	0x02, 0x4a
	.zero		1
	.zero		1


	//----- nvinfo : EIATTR_EXIT_INSTR_OFFSETS
	.align		4
        /*005c*/ 	.byte	0x04, 0x1c
        /*005e*/ 	.short	(.L_29 - .L_28)


	//   ....[0]....
.L_28:
        /*0060*/ 	.word	0x00000080


	//   ....[1]....
        /*0064*/ 	.word	0x000011b0


	//----- nvinfo : EIATTR_CBANK_PARAM_SIZE
	.align		4
.L_29:
        /*0068*/ 	.byte	0x03, 0x19
        /*006a*/ 	.short	0x0014


	//----- nvinfo : EIATTR_PARAM_CBANK
	.align		4
        /*006c*/ 	.byte	0x04, 0x0a
        /*006e*/ 	.short	(.L_31 - .L_30)
	.align		4
.L_30:
        /*0070*/ 	.word	index@(.nv.constant0._Z7phase_3Piiii)
        /*0074*/ 	.short	0x0380
        /*0076*/ 	.short	0x0014


	//----- nvinfo : EIATTR_SW_WAR
	.align		4
.L_31:
        /*0078*/ 	.byte	0x04, 0x36
        /*007a*/ 	.short	(.L_33 - .L_32)
.L_32:
        /*007c*/ 	.word	0x00000008
.L_33:


//--------------------- .nv.info._Z7phase_2Piii   --------------------------
	.section	.nv.info._Z7phase_2Piii,"",@"SHT_CUDA_INFO"
	.sectionflags	@""
	.align	4


	//----- nvinfo : EIATTR_CUDA_API_VERSION
	.align		4
        /*0000*/ 	.byte	0x04, 0x37
        /*0002*/ 	.short	(.L_35 - .L_34)
.L_34:
        /*0004*/ 	.word	0x00000082


	//----- nvinfo : EIATTR_KPARAM_INFO
	.align		4
.L_35:
        /*0008*/ 	.byte	0x04, 0x17
        /*000a*/ 	.short	(.L_37 - .L_36)
.L_36:
        /*000c*/ 	.word	0x00000000
        /*0010*/ 	.short	0x0002
        /*0012*/ 	.short	0x000c
        /*0014*/ 	.byte	0x00, 0xf0, 0x11, 0x00


	//----- nvinfo : EIATTR_KPARAM_INFO
	.align		4
.L_37:
        /*0018*/ 	.byte	0x04, 0x17
        /*001a*/ 	.short	(.L_39 - .L_38)
.L_38:
        /*001c*/ 	.word	0x00000000
        /*0020*/ 	.short	0x0001
        /*0022*/ 	.short	0x0008
        /*0024*/ 	.byte	0x00, 0xf0, 0x11, 0x00


	//----- nvinfo : EIATTR_KPARAM_INFO
	.align		4
.L_39:
        /*0028*/ 	.byte	0x04, 0x17
        /*002a*/ 	.short	(.L_41 - .L_40)
.L_40:
        /*002c*/ 	.word	0x00000000
        /*0030*/ 	.short	0x0000
        /*0032*/ 	.short	0x0000
        /*0034*/ 	.byte	0x00, 0xf5, 0x21, 0x00


	//----- nvinfo : EIATTR_SPARSE_MMA_MASK
	.align		4
.L_41:
        /*0038*/ 	.byte	0x03, 0x50
        /*003a*/ 	.short	0x0000


	//----- nvinfo : EIATTR_MAXREG_COUNT
	.align		4
        /*003c*/ 	.byte	0x03, 0x1b
        /*003e*/ 	.short	0x00ff


	//----- nvinfo : EIATTR_NUM_BARRIERS
	.align		4
        /*0040*/ 	.byte	0x02, 0x4c
        /*0042*/ 	.byte	0x01
	.zero		1


	//----- nvinfo : EIATTR_MERCURY_ISA_VERSION
	.align		4
        /*0044*/ 	.byte	0x03, 0x5f
        /*0046*/ 	.short	0x0101


	//----- nvinfo : EIATTR_VRC_CTA_INIT_COUNT
	.align		4
        /*0048*/ 	.byte	0x02, 0x4a
	.zero		1
	.zero		1


	//----- nvinfo : EIATTR_EXIT_INSTR_OFFSETS
	.align		4
        /*004c*/ 	.byte	0x04, 0x1c
        /*004e*/ 	.short	(.L_43 - .L_42)


	//   ....[0]....
.L_42:
        /*0050*/ 	.word	0x00000040


	//   ....[1]....
        /*0054*/ 	.word	0x00003e90


	//----- nvinfo : EIATTR_CBANK_PARAM_SIZE
	.align		4
.L_43:
        /*0058*/ 	.byte	0x03, 0x19
        /*005a*/ 	.short	0x0010


	//----- nvinfo : EIATTR_PARAM_CBANK
	.align		4
        /*005c*/ 	.byte	0x04, 0x0a
        /*005e*/ 	.short	(.L_45 - .L_44)
	.align		4
.L_44:
        /*0060*/ 	.word	index@(.nv.constant0._Z7phase_2Piii)
        /*0064*/ 	.short	0x0380
        /*0066*/ 	.short	0x0010


	//----- nvinfo : EIATTR_SW_WAR
	.align		4
.L_45:
        /*0068*/ 	.byte	0x04, 0x36
        /*006a*/ 	.short	(.L_47 - .L_46)
.L_46:
        /*006c*/ 	.word	0x00000008
.L_47:


//--------------------- .nv.info._Z7phase_1Piii   --------------------------
	.section	.nv.info._Z7phase_1Piii,"",@"SHT_CUDA_INFO"
	.sectionflags	@""
	.align	4


	//----- nvinfo : EIATTR_CUDA_API_VERSION
	.align		4
        /*0000*/ 	.byte	0x04, 0x37
        /*0002*/ 	.short	(.L_49 - .L_48)
.L_48:
        /*0004*/ 	.word	0x00000082


	//----- nvinfo : EIATTR_KPARAM_INFO
	.align		4
.L_49:
        /*0008*/ 	.byte	0x04, 0x17
        /*000a*/ 	.short	(.L_51 - .L_50)
.L_50:
        /*000c*/ 	.word	0x00000000
        /*0010*/ 	.short	0x0002
        /*0012*/ 	.short	0x000c
        /*0014*/ 	.byte	0x00, 0xf0, 0x11, 0x00


	//----- nvinfo : EIATTR_KPARAM_INFO
	.align		4
.L_51:
        /*0018*/ 	.byte	0x04, 0x17
        /*001a*/ 	.short	(.L_53 - .L_52)
.L_52:
        /*001c*/ 	.word	0x00000000
        /*0020*/ 	.short	0x0001
        /*0022*/ 	.short	0x0008
        /*0024*/ 	.byte	0x00, 0xf0, 0x11, 0x00


	//----- nvinfo : EIATTR_KPARAM_INFO
	.align		4
.L_53:
        /*0028*/ 	.byte	0x04, 0x17
        /*002a*/ 	.short	(.L_55 - .L_54)
.L_54:
        /*002c*/ 	.word	0x00000000
        /*0030*/ 	.short	0x0000
        /*0032*/ 	.short	0x0000
        /*0034*/ 	.byte	0x00, 0xf5, 0x21, 0x00


	//----- nvinfo : EIATTR_SPARSE_MMA_MASK
	.align		4
.L_55:
        /*0038*/ 	.byte	0x03, 0x50
        /*003a*/ 	.short	0x0000


	//----- nvinfo : EIATTR_MAXREG_COUNT
	.align		4
        /*003c*/ 	.byte	0x03, 0x1b
        /*003e*/ 	.short	0x00ff


	//----- nvinfo : EIATTR_NUM_BARRIERS
	.align		4
        /*0040*/ 	.byte	0x02, 0x4c
        /*0042*/ 	.byte	0x01
	.zero		1


	//----- nvinfo : EIATTR_MERCURY_ISA_VERSION
	.align		4
        /*0044*/ 	.byte	0x03, 0x5f
        /*0046*/ 	.short	0x0101


	//----- nvinfo : EIATTR_VRC_CTA_INIT_COUNT
	.align		4
        /*0048*/ 	.byte	0x02, 0x4a
	.zero		1
	.zero		1


	//----- nvinfo : EIATTR_EXIT_INSTR_OFFSETS
	.align		4
        /*004c*/ 	.byte	0x04, 0x1c
        /*004e*/ 	.short	(.L_57 - .L_56)


	//   ....[0]....
.L_56:
        /*0050*/ 	.word	0x00002ca0


	//----- nvinfo : EIATTR_CBANK_PARAM_SIZE
	.align		4
.L_57:
        /*0054*/ 	.byte	0x03, 0x19
        /*0056*/ 	.short	0x0010


	//----- nvinfo : EIATTR_PARAM_CBANK
	.align		4
        /*0058*/ 	.byte	0x04, 0x0a
        /*005a*/ 	.short	(.L_59 - .L_58)
	.align		4
.L_58:
        /*005c*/ 	.word	index@(.nv.constant0._Z7phase_1Piii)
        /*0060*/ 	.short	0x0380
        /*0062*/ 	.short	0x0010


	//----- nvinfo : EIATTR_SW_WAR
	.align		4
.L_59:
        /*0064*/ 	.byte	0x04, 0x36
        /*0066*/ 	.short	(.L_61 - .L_60)
.L_60:
        /*0068*/ 	.word	0x00000008
.L_61:


//--------------------- .nv.callgraph             --------------------------
	.section	.nv.callgraph,"",@"SHT_CUDA_CALLGRAPH"
	.align	4
	.sectionentsize	8
	.align		4
        /*0000*/ 	.word	0x00000000
	.align		4
        /*0004*/ 	.word	0xffffffff
	.align		4
        /*0008*/ 	.word	0x00000000
	.align		4
        /*000c*/ 	.word	0xfffffffe
	.align		4
        /*0010*/ 	.word	0x00000000
	.align		4
        /*0014*/ 	.word	0xfffffffd
	.align		4
        /*0018*/ 	.word	0x00000000
	.align		4
        /*001c*/ 	.word	0xfffffffc


//--------------------- .text._Z7phase_3Piiii     --------------------------
	.section	.text._Z7phase_3Piiii,"ax",@progbits
	.align	128
        .global         _Z7phase_3Piiii
        .type           _Z7phase_3Piiii,@function
        .size           _Z7phase_3Piiii,(.L_x_6 - _Z7phase_3Piiii)
        .other          _Z7phase_3Piiii,@"STO_CUDA_ENTRY STV_DEFAULT"
_Z7phase_3Piiii:
.text._Z7phase_3Piiii:
[----:B------:R-:W-:Y:S08]  /*0000*/  LDC R1, c[0x0][0x37c] ;  /* 0x0000df00ff017b82 */ /* 0x000ff00000000800 */
[----:B------:R-:W0:Y:S01]  /*0010*/  S2UR UR4, SR_CTAID.Y ;  /* 0x00000000000479c3 */ /* 0x000e220000002600 */
[----:B------:R-:W1:Y:S07]  /*0020*/  S2R R2, SR_CTAID.X ;  /* 0x0000000000027919 */ /* 0x000e6e0000002500 */
[----:B------:R-:W0:Y:S08]  /*0030*/  LDC R5, c[0x0][0x390] ;  /* 0x0000e400ff057b82 */ /* 0x000e300000000800 */
[----:B------:R-:W2:Y:S01]  /*0040*/  LDC R6, c[0x0][0x388] ;  /* 0x0000e200ff067b82 */ /* 0x000ea20000000800 */
[----:B0-----:R-:W-:-:S05]  /*0050*/  VIADD R5, R5, UR4 ;  /* 0x0000000405057c36 */ /* 0x001fca0008000000 */
[----:B--2---:R-:W-:-:S04]  /*0060*/  ISETP.NE.AND P0, PT, R5, R6, PT ;  /* 0x000000060500720c */ /* 0x004fc80003f05270 */
[----:B-1----:R-:W-:-:S13]  /*0070*/  ISETP.EQ.OR P0, PT, R2, R6, !P0 ;  /* 0x000000060200720c */ /* 0x002fda0004702670 */
[----:B------:R-:W-:Y:S05]  /*0080*/  @P0 EXIT ;  /* 0x000000000000094d */ /* 0x000fea0003800000 */
[----:B------:R-:W0:Y:S01]  /*0090*/  S2R R0, SR_TID.Y ;  /* 0x0000000000007919 */ /* 0x000e220000002200 */
[----:B------:R-:W1:Y:S01]  /*00a0*/  LDC R15, c[0x0][0x38c] ;  /* 0x0000e300ff0f7b82 */ /* 0x000e620000000800 */
[----:B------:R-:W2:Y:S01]  /*00b0*/  LDCU.64 UR8, c[0x0][0x358] ;  /* 0x00006b00ff0877ac */ /* 0x000ea20008000a00 */
[----:B------:R-:W3:Y:S06]  /*00c0*/  S2R R13, SR_TID.X ;  /* 0x00000000000d7919 */ /* 0x000eec0000002100 */
[----:B------:R-:W4:Y:S01]  /*00d0*/  LDC.64 R20, c[0x0][0x380] ;  /* 0x0000e000ff147b82 */ /* 0x000f220000000a00 */
[----:B0-----:R-:W-:-:S02]  /*00e0*/  IMAD R4, R5, 0x40, R0 ;  /* 0x0000004005047824 */ /* 0x001fc400078e0200 */
[----:B---3--:R-:W-:Y:S02]  /*00f0*/  IMAD R3, R2, 0x40, R13 ;  /* 0x0000004002037824 */ /* 0x008fe400078e020d */
[----:B------:R-:W-:Y:S02]  /*0100*/  IMAD R2, R6, 0x40, R0 ;  /* 0x0000004006027824 */ /* 0x000fe400078e0200 */
[-C--:B-1----:R-:W-:Y:S02]  /*0110*/  IMAD R22, R4, R15.reuse, RZ ;  /* 0x0000000f04167224 */ /* 0x082fe400078e02ff */
[----:B------:R-:W-:Y:S02]  /*0120*/  IMAD R25, R2, R15, R3 ;  /* 0x0000000f02197224 */ /* 0x000fe400078e0203 */
[----:B------:R-:W-:Y:S02]  /*0130*/  IMAD R5, R6, 0x40, R13 ;  /* 0x0000004006057824 */ /* 0x000fe400078e020d */
[----:B------:R-:W-:-:S02]  /*0140*/  IMAD R18, R15, 0x20, R22 ;  /* 0x000000200f127824 */ /* 0x000fc400078e0216 */
[----:B------:R-:W-:Y:S02]  /*0150*/  IMAD R11, R15, 0x20, R25 ;  /* 0x000000200f0b7824 */ /* 0x000fe400078e0219 */
[----:B------:R-:W-:Y:S02]  /*0160*/  IMAD R15, R4, R15, R5 ;  /* 0x0000000f040f7224 */ /* 0x000fe400078e0205 */
[----:B------:R-:W-:Y:S02]  /*0170*/  IMAD.IADD R9, R5, 0x1, R18 ;  /* 0x0000000105097824 */ /* 0x000fe400078e0212 */
[----:B----4-:R-:W-:-:S04]  /*0180*/  IMAD.WIDE R24, R25, 0x4, R20 ;  /* 0x0000000419187825 */ /* 0x010fc800078e0214 */
[--C-:B------:R-:W-:Y:S01]  /*0190*/  IMAD.WIDE R10, R11, 0x4, R20.reuse ;  /* 0x000000040b0a7825 */ /* 0x100fe200078e0214 */
[----:B--2---:R-:W2:Y:S03]  /*01a0*/  LDG.E R2, desc[UR8][R24.64] ;  /* 0x0000000818027981 */ /* 0x004ea6000c1e1900 */
[--C-:B------:R-:W-:Y:S01]  /*01b0*/  IMAD.WIDE R14, R15, 0x4, R20.reuse ;  /* 0x000000040f0e7825 */ /* 0x100fe200078e0214 */
[----:B------:R-:W3:Y:S03]  /*01c0*/  LDG.E R6, desc[UR8][R24.64+0x80] ;  /* 0x0000800818067981 */ /* 0x000ee6000c1e1900 */
[----:B------:R-:W-:Y:S01]  /*01d0*/  IMAD.WIDE R8, R9, 0x4, R20 ;  /* 0x0000000409087825 */ /* 0x000fe200078e0214 */
[----:B------:R-:W4:Y:S04]  /*01e0*/  LDG.E R4, desc[UR8][R10.64] ;  /* 0x000000080a047981 */ /* 0x000f28000c1e1900 */
[----:B------:R-:W4:Y:S04]  /*01f0*/  LDG.E R16, desc[UR8][R10.64+0x80] ;  /* 0x000080080a107981 */ /* 0x000f28000c1e1900 */
[----:B------:R-:W4:Y:S04]  /*0200*/  LDG.E R12, desc[UR8][R14.64] ;  /* 0x000000080e0c7981 */ /* 0x000f28000c1e1900 */
[----:B------:R-:W4:Y:S04]  /*0210*/  LDG.E R17, desc[UR8][R14.64+0x80] ;  /* 0x000080080e117981 */ /* 0x000f28000c1e1900 */
[----:B------:R-:W4:Y:S04]  /*0220*/  LDG.E R19, desc[UR8][R8.64] ;  /* 0x0000000808137981 */ /* 0x000f28000c1e1900 */
[----:B------:R0:W4:Y:S01]  /*0230*/  LDG.E R27, desc[UR8][R8.64+0x80] ;  /* 0x00008008081b7981 */ /* 0x000122000c1e1900 */
[----:B------:R-:W1:Y:S01]  /*0240*/  S2UR UR5, SR_CgaCtaId ;  /* 0x00000000000579c3 */ /* 0x000e620000008800 */
[----:B------:R-:W-:Y:S01]  /*0250*/  UMOV UR4, 0x400 ;  /* 0x0000040000047882 */ /* 0x000fe20000000000 */
[----:B------:R-:W-:-:S02]  /*0260*/  IMAD.IADD R23, R3, 0x1, R22 ;  /* 0x0000000103177824 */ /* 0x000fc400078e0216 */
[----:B------:R-:W-:Y:S02]  /*0270*/  IMAD.IADD R3, R3, 0x1, R18 ;  /* 0x0000000103037824 */ /* 0x000fe400078e0212 */
[----:B0-----:R-:W-:Y:S02]  /*0280*/  IMAD R8, R0, 0x40, R13 ;  /* 0x0000004000087824 */ /* 0x001fe400078e020d */
[----:B------:R-:W-:Y:S01]  /*0290*/  IMAD.WIDE R22, R23, 0x4, R20 ;  /* 0x0000000417167825 */ /* 0x000fe200078e0214 */
[----:B-1----:R-:W-:-:S03]  /*02a0*/  ULEA UR6, UR5, UR4, 0x18 ;  /* 0x0000000405067291 */ /* 0x002fc6000f8ec0ff */
[----:B------:R-:W-:Y:S01]  /*02b0*/  IMAD.WIDE R20, R3, 0x4, R20 ;  /* 0x0000000403147825 */ /* 0x000fe200078e0214 */
[----:B------:R-:W-:Y:S01]  /*02c0*/  UIADD3 UR4, UPT, UPT, UR4, 0x4000, URZ ;  /* 0x0000400004047890 */ /* 0x000fe2000fffe0ff */
[----:B------:R0:W5:Y:S03]  /*02d0*/  LDG.E R5, desc[UR8][R22.64] ;  /* 0x0000000816057981 */ /* 0x000166000c1e1900 */
[----:B------:R-:W-:Y:S01]  /*02e0*/  ULEA UR4, UR5, UR4, 0x18 ;  /* 0x0000000405047291 */ /* 0x000fe2000f8ec0ff */
[C---:B------:R-:W-:Y:S01]  /*02f0*/  LEA R9, R8.reuse, UR6, 0x2 ;  /* 0x0000000608097c11 */ /* 0x040fe2000f8e10ff */
[----:B------:R0:W5:Y:S04]  /*0300*/  LDG.E R7, desc[UR8][R22.64+0x80] ;  /* 0x0000800816077981 */ /* 0x000168000c1e1900 */
[----:B------:R-:W-:Y:S01]  /*0310*/  LEA R8, R8, UR4, 0x2 ;  /* 0x0000000408087c11 */ /* 0x000fe2000f8e10ff */
[----:B------:R0:W5:Y:S04]  /*0320*/  LDG.E R3, desc[UR8][R20.64] ;  /* 0x0000000814037981 */ /* 0x000168000c1e1900 */
[----:B------:R0:W5:Y:S01]  /*0330*/  LDG.E R11, desc[UR8][R20.64+0x80] ;  /* 0x00008008140b7981 */ /* 0x000162000c1e1900 */
[----:B------:R-:W-:-:S02]  /*0340*/  LEA R13, R13, UR6, 0x2 ;  /* 0x000000060d0d7c11 */ /* 0x000fc4000f8e10ff */
[----:B------:R-:W-:Y:S01]  /*0350*/  LEA R0, R0, UR4, 0x8 ;  /* 0x0000000400007c11 */ /* 0x000fe2000f8e40ff */
[----:B------:R-:W-:-:S04]  /*0360*/  UMOV UR4, 0x2000 ;  /* 0x0000200000047882 */ /* 0x000fc80000000000 */
[----:B------:R-:W-:Y:S01]  /*0370*/  VIADD R0, R0, 0x2000 ;  /* 0x0000200000007836 */ /* 0x000fe20000000000 */
[----:B--2---:R1:W-:Y:S04]  /*0380*/  STS [R9], R2 ;  /* 0x0000000209007388 */ /* 0x0043e80000000800 */
[----:B---3--:R0:W-:Y:S04]  /*0390*/  STS [R9+0x80], R6 ;  /* 0x0000800609007388 */ /* 0x0081e80000000800 */
[----:B----4-:R0:W-:Y:S04]  /*03a0*/  STS [R9+0x2000], R4 ;  /* 0x0020000409007388 */ /* 0x0101e80000000800 */
[----:B------:R0:W-:Y:S04]  /*03b0*/  STS [R9+0x2080], R16 ;  /* 0x0020801009007388 */ /* 0x0001e80000000800 */
[----:B------:R0:W-:Y:S04]  /*03c0*/  STS [R8], R12 ;  /* 0x0000000c08007388 */ /* 0x0001e80000000800 */
[----:B------:R0:W-:Y:S04]  /*03d0*/  STS [R8+0x80], R17 ;  /* 0x0000801108007388 */ /* 0x0001e80000000800 */
[----:B------:R0:W-:Y:S04]  /*03e0*/  STS [R8+0x2000], R19 ;  /* 0x0020001308007388 */ /* 0x0001e80000000800 */
[----:B------:R0:W-:Y:S01]  /*03f0*/  STS [R8+0x2080], R27 ;  /* 0x0020801b08007388 */ /* 0x0001e20000000800 */
[----:B-1----:R-:W-:Y:S01]  /*0400*/  VIADD R2, R13, 0x1000 ;  /* 0x000010000d027836 */ /* 0x002fe20000000000 */
[----:B------:R-:W-:Y:S06]  /*0410*/  BAR.SYNC.DEFER_BLOCKING 0x0 ;  /* 0x0000000000007b1d */ /* 0x000fec0000010000 */
.L_x_0:
[----:B0-----:R-:W-:Y:S01]  /*0420*/  LDS.128 R12, [R0+-0x2000] ;  /* 0xffe00000000c7984 */ /* 0x001fe20000000c00 */
[----:B------:R-:W-:-:S03]  /*0430*/  UIADD3 UR4, UPT, UPT, UR4, 0x80, URZ ;  /* 0x0000008004047890 */ /* 0x000fc6000fffe0ff */
[----:B------:R-:W0:Y:S01]  /*0440*/  LDS R10, [R2+-0xf80] ;  /* 0xfff08000020a7984 */ /* 0x000e220000000800 */
[----:B------:R-:W-:-:S03]  /*0450*/  UISETP.NE.AND UP0, UPT, UR4, 0x2100, UPT ;  /* 0x000021000400788c */ /* 0x000fc6000bf05270 */
[----:B------:R-:W1:Y:S04]  /*0460*/  LDS R8, [R2+-0x1000] ;  /* 0xfff0000002087984 */ /* 0x000e680000000800 */
[----:B------:R-:W2:Y:S04]  /*0470*/  LDS.128 R16, [R0] ;  /* 0x0000000000107984 */ /* 0x000ea80000000c00 */
[----:B------:R-:W3:Y:S04]  /*0480*/  LDS R6, [R2+-0xf00] ;  /* 0xfff1000002067984 */ /* 0x000ee80000000800 */
[----:B------:R-:W4:Y:S04]  /*0490*/  LDS R4, [R2+-0xe80] ;  /* 0xfff1800002047984 */ /* 0x000f280000000800 */
[----:B------:R-:W4:Y:S04]  /*04a0*/  LDS R25, [R2+-0xe00] ;  /* 0xfff2000002197984 */ /* 0x000f280000000800 */
[----:B------:R-:W4:Y:S04]  /*04b0*/  LDS R9, [R2+-0xd80] ;  /* 0xfff2800002097984 */ /* 0x000f280000000800 */
[----:B------:R-:W4:Y:S04]  /*04c0*/  LDS R26, [R2+-0xd00] ;  /* 0xfff30000021a7984 */ /* 0x000f280000000800 */
[----:B------:R-:W4:Y:S04]  /*04d0*/  LDS R24, [R2+-0xc80] ;  /* 0xfff3800002187984 */ /* 0x000f280000000800 */
[----:B------:R-:W-:Y:S01]  /*04e0*/  LDS R28, [R2+-0xa80] ;  /* 0xfff58000021c7984 */ /* 0x000fe20000000800 */
[----:B0----5:R-:W-:-:S02]  /*04f0*/  VIADDMNMX R7, R10, R12, R7, PT ;  /* 0x0000000c0a077246 */ /* 0x021fc40003800107 */
[C---:B-1----:R-:W-:Y:S02]  /*0500*/  VIADDMNMX R5, R8.reuse, R12, R5, PT ;  /* 0x0000000c08057246 */ /* 0x042fe40003800105 */
[-C--:B--2---:R-:W-:Y:S02]  /*0510*/  VIADDMNMX R3, R8, R16.reuse, R3, PT ;  /* 0x0000001008037246 */ /* 0x084fe40003800103 */
[----:B------:R-:W-:Y:S02]  /*0520*/  VIADDMNMX R10, R10, R16, R11, PT ;  /* 0x000000100a0a7246 */ /* 0x000fe4000380010b */
[C---:B---3--:R-:W-:Y:S02]  /*0530*/  VIADDMNMX R5, R6.reuse, R13, R5, PT ;  /* 0x0000000d06057246 */ /* 0x048fe40003800105 */
[----:B------:R-:W-:Y:S02]  /*0540*/  VIADDMNMX R3, R6, R17, R3, PT ;  /* 0x0000001106037246 */ /* 0x000fe40003800103 */
[----:B----4-:R-:W-:-:S02]  /*0550*/  VIADDMNMX R7, R4, R13, R7, PT ;  /* 0x0000000d04077246 */ /* 0x010fc40003800107 */
[----:B------:R-:W-:Y:S01]  /*0560*/  VIADDMNMX R10, R4, R17, R10, PT ;  /* 0x00000011040a7246 */ /* 0x000fe2000380010a */
[----:B------:R-:W-:Y:S01]  /*0570*/  LDS R13, [R2+-0xb80] ;  /* 0xfff48000020d7984 */ /* 0x000fe20000000800 */
[C---:B------:R-:W-:Y:S02]  /*0580*/  VIADDMNMX R12, R25.reuse, R14, R5, PT ;  /* 0x0000000e190c7246 */ /* 0x040fe40003800105 */
[----:B------:R-:W-:Y:S01]  /*0590*/  VIADDMNMX R16, R25, R18, R3, PT ;  /* 0x0000001219107246 */ /* 0x000fe20003800103 */
[----:B------:R-:W-:Y:S01]  /*05a0*/  LDS R17, [R2+-0xb00] ;  /* 0xfff5000002117984 */ /* 0x000fe20000000800 */
[C---:B------:R-:W-:Y:S02]  /*05b0*/  VIADDMNMX R14, R9.reuse, R14, R7, PT ;  /* 0x0000000e090e7246 */ /* 0x040fe40003800107 */
[----:B------:R-:W-:Y:S01]  /*05c0*/  VIADDMNMX R18, R9, R18, R10, PT ;  /* 0x0000001209127246 */ /* 0x000fe2000380010a */
[----:B------:R-:W-:Y:S01]  /*05d0*/  LDS R3, [R2+-0xc00] ;  /* 0xfff4000002037984 */ /* 0x000fe20000000800 */
[----:B------:R-:W-:-:S02]  /*05e0*/  VIADDMNMX R12, R26, R15, R12, PT ;  /* 0x0000000f1a0c7246 */ /* 0x000fc4000380010c */
[----:B------:R-:W-:Y:S01]  /*05f0*/  VIADDMNMX R16, R26, R19, R16, PT ;  /* 0x000000131a107246 */ /* 0x000fe20003800110 */
[----:B------:R-:W0:Y:S01]  /*0600*/  LDS.128 R4, [R0+-0x1ff0] ;  /* 0xffe0100000047984 */ /* 0x000e220000000c00 */
[C---:B------:R-:W-:Y:S02]  /*0610*/  VIADDMNMX R14, R24.reuse, R15, R14, PT ;  /* 0x0000000f180e7246 */ /* 0x040fe4000380010e */
[----:B------:R-:W-:Y:S01]  /*0620*/  VIADDMNMX R18, R24, R19, R18, PT ;  /* 0x0000001318127246 */ /* 0x000fe20003800112 */
[----:B------:R-:W1:Y:S04]  /*0630*/  LDS.128 R8, [R0+0x10] ;  /* 0x0000100000087984 */ /* 0x000e680000000c00 */
[----:B------:R-:W2:Y:S04]  /*0640*/  LDS R25, [R2+-0xa00] ;  /* 0xfff6000002197984 */ /* 0x000ea80000000800 */
[----:B------:R-:W3:Y:S04]  /*0650*/  LDS R15, [R2+-0x980] ;  /* 0xfff68000020f7984 */ /* 0x000ee80000000800 */
[----:B------:R-:W4:Y:S04]  /*0660*/  LDS R24, [R2+-0x900] ;  /* 0xfff7000002187984 */ /* 0x000f280000000800 */
[----:B------:R-:W4:Y:S01]  /*0670*/  LDS R26, [R2+-0x880] ;  /* 0xfff78000021a7984 */ /* 0x000f220000000800 */
[----:B0-----:R-:W-:-:S02]  /*0680*/  VIADDMNMX R12, R3, R4, R12, PT ;  /* 0x00000004030c7246 */ /* 0x001fc4000380010c */
[----:B------:R-:W-:Y:S02]  /*0690*/  VIADDMNMX R14, R13, R4, R14, PT ;  /* 0x000000040d0e7246 */ /* 0x000fe4000380010e */
[-C--:B-1----:R-:W-:Y:S02]  /*06a0*/  VIADDMNMX R16, R3, R8.reuse, R16, PT ;  /* 0x0000000803107246 */ /* 0x082fe40003800110 */
[----:B------:R-:W-:Y:S01]  /*06b0*/  VIADDMNMX R18, R13, R8, R18, PT ;  /* 0x000000080d127246 */ /* 0x000fe20003800112 */
[----:B------:R-:W-:Y:S01]  /*06c0*/  LDS R3, [R2+-0x800] ;  /* 0xfff8000002037984 */ /* 0x000fe20000000800 */
[C---:B------:R-:W-:Y:S02]  /*06d0*/  VIADDMNMX R4, R17.reuse, R5, R12, PT ;  /* 0x0000000511047246 */ /* 0x040fe4000380010c */
[----:B------:R-:W-:Y:S02]  /*06e0*/  VIADDMNMX R8, R17, R9, R16, PT ;  /* 0x0000000911087246 */ /* 0x000fe40003800110 */
[----:B------:R-:W-:-:S02]  /*06f0*/  VIADDMNMX R14, R28, R5, R14, PT ;  /* 0x000000051c0e7246 */ /* 0x000fc4000380010e */
[----:B------:R-:W-:Y:S01]  /*0700*/  VIADDMNMX R18, R28, R9, R18, PT ;  /* 0x000000091c127246 */ /* 0x000fe20003800112 */
[----:B------:R-:W-:Y:S01]  /*0710*/  LDS R5, [R2+-0x780] ;  /* 0xfff8800002057984 */ /* 0x000fe20000000800 */
[C---:B--2---:R-:W-:Y:S02]  /*0720*/  VIADDMNMX R4, R25.reuse, R6, R4, PT ;  /* 0x0000000619047246 */ /* 0x044fe40003800104 */
[----:B------:R-:W-:Y:S01]  /*0730*/  VIADDMNMX R8, R25, R10, R8, PT ;  /* 0x0000000a19087246 */ /* 0x000fe20003800108 */
[----:B------:R-:W-:Y:S01]  /*0740*/  LDS R9, [R2+-0x700] ;  /* 0xfff9000002097984 */ /* 0x000fe20000000800 */
[C---:B---3--:R-:W-:Y:S02]  /*0750*/  VIADDMNMX R6, R15.reuse, R6, R14, PT ;  /* 0x000000060f067246 */ /* 0x048fe4000380010e */
[----:B------:R-:W-:Y:S01]  /*0760*/  VIADDMNMX R10, R15, R10, R18, PT ;  /* 0x0000000a0f0a7246 */ /* 0x000fe20003800112 */
[----:B------:R-:W-:Y:S01]  /*0770*/  LDS R28, [R2+-0x680] ;  /* 0xfff98000021c7984 */ /* 0x000fe20000000800 */
[----:B----4-:R-:W-:-:S02]  /*0780*/  VIADDMNMX R4, R24, R7, R4, PT ;  /* 0x0000000718047246 */ /* 0x010fc40003800104 */
[----:B------:R-:W-:Y:S01]  /*0790*/  VIADDMNMX R6, R26, R7, R6, PT ;  /* 0x000000071a067246 */ /* 0x000fe20003800106 */
[----:B------:R-:W0:Y:S01]  /*07a0*/  LDS.128 R12, [R0+-0x1fe0] ;  /* 0xffe02000000c7984 */ /* 0x000e220000000c00 */
[-C--:B------:R-:W-:Y:S02]  /*07b0*/  VIADDMNMX R8, R24, R11.reuse, R8, PT ;  /* 0x0000000b18087246 */ /* 0x080fe40003800108 */
        /* <DEDUP_REMOVED lines=36> */
[----:B------:R-:W-:Y:S01]  /*0a00*/  LDS R3, [R2] ;  /* 0x0000000002037984 */ /* 0x000fe20000000800 */
[C---:B------:R-:W-:Y:S02]  /*0a10*/  VIADDMNMX R4, R17.reuse, R5, R12, PT ;  /* 0x0000000511047246 */ /* 0x040fe4000380010c */
[----:B------:R-:W-:Y:S02]  /*0a20*/  VIADDMNMX R8, R17, R9, R16, PT ;  /* 0x0000000911087246 */ /* 0x000fe40003800110 */
[----:B------:R-:W-:-:S02]  /*0a30*/  VIADDMNMX R14, R28, R5, R14, PT ;  /* 0x000000051c0e7246 */ /* 0x000fc4000380010e */
[----:B------:R-:W-:Y:S01]  /*0a40*/  VIADDMNMX R18, R28, R9, R18, PT ;  /* 0x000000091c127246 */ /* 0x000fe20003800112 */
[----:B------:R-:W-:Y:S01]  /*0a50*/  LDS R5, [R2+0x80] ;  /* 0x0000800002057984 */ /* 0x000fe20000000800 */
[C---:B--2---:R-:W-:Y:S02]  /*0a60*/  VIADDMNMX R4, R25.reuse, R6, R4, PT ;  /* 0x0000000619047246 */ /* 0x044fe40003800104 */
[----:B------:R-:W-:Y:S01]  /*0a70*/  VIADDMNMX R8, R25, R10, R8, PT ;  /* 0x0000000a19087246 */ /* 0x000fe20003800108 */
[----:B------:R-:W-:Y:S01]  /*0a80*/  LDS R9, [R2+0x100] ;  /* 0x0001000002097984 */ /* 0x000fe20000000800 */
[C---:B---3--:R-:W-:Y:S02]  /*0a90*/  VIADDMNMX R6, R15.reuse, R6, R14, PT ;  /* 0x000000060f067246 */ /* 0x048fe4000380010e */
[----:B------:R-:W-:Y:S01]  /*0aa0*/  VIADDMNMX R10, R15, R10, R18, PT ;  /* 0x0000000a0f0a7246 */ /* 0x000fe20003800112 */
[----:B------:R-:W-:Y:S01]  /*0ab0*/  LDS R28, [R2+0x180] ;  /* 0x00018000021c7984 */ /* 0x000fe20000000800 */
[----:B----4-:R-:W-:-:S02]  /*0ac0*/  VIADDMNMX R4, R24, R7, R4, PT ;  /* 0x0000000718047246 */ /* 0x010fc40003800104 */
[----:B------:R-:W-:Y:S01]  /*0ad0*/  VIADDMNMX R6, R26, R7, R6, PT ;  /* 0x000000071a067246 */ /* 0x000fe20003800106 */
[----:B------:R-:W0:Y:S01]  /*0ae0*/  LDS.128 R12, [R0+-0x1fc0] ;  /* 0xffe04000000c7984 */ /* 0x000e220000000c00 */
[-C--:B------:R-:W-:Y:S02]  /*0af0*/  VIADDMNMX R8, R24, R11.reuse, R8, PT ;  /* 0x0000000b18087246 */ /* 0x080fe40003800108 */
[----:B------:R-:W-:Y:S01]  /*0b00*/  VIADDMNMX R10, R26, R11, R10, PT ;  /* 0x0000000b1a0a7246 */ /* 0x000fe2000380010a */
[----:B------:R-:W1:Y:S04]  /*0b10*/  LDS.128 R16, [R0+0x40] ;  /* 0x0000400000107984 */ /* 0x000e680000000c00 */
[----:B------:R-:W2:Y:S04]  /*0b20*/  LDS R25, [R2+0x200] ;  /* 0x0002000002197984 */ /* 0x000ea80000000800 */
[----:B------:R-:W3:Y:S04]  /*0b30*/  LDS R7, [R2+0x280] ;  /* 0x0002800002077984 */ /* 0x000ee80000000800 */
[----:B------:R-:W4:Y:S04]  /*0b40*/  LDS R24, [R2+0x300] ;  /* 0x0003000002187984 */ /* 0x000f280000000800 */
[----:B------:R-:W4:Y:S01]  /*0b50*/  LDS R26, [R2+0x380] ;  /* 0x00038000021a7984 */ /* 0x000f220000000800 */
[----:B0-----:R-:W-:-:S02]  /*0b60*/  VIADDMNMX R4, R3, R12, R4, PT ;  /* 0x0000000c03047246 */ /* 0x001fc40003800104 */
[----:B------:R-:W-:Y:S02]  /*0b70*/  VIADDMNMX R6, R5, R12, R6, PT ;  /* 0x0000000c05067246 */ /* 0x000fe40003800106 */
[-C--:B-1----:R-:W-:Y:S02]  /*0b80*/  VIADDMNMX R8, R3, R16.reuse, R8, PT ;  /* 0x0000001003087246 */ /* 0x082fe40003800108 */
[----:B------:R-:W-:Y:S01]  /*0b90*/  VIADDMNMX R10, R5, R16, R10, PT ;  /* 0x00000010050a7246 */ /* 0x000fe2000380010a */
[----:B------:R-:W-:Y:S01]  /*0ba0*/  LDS R3, [R2+0x400] ;  /* 0x0004000002037984 */ /* 0x000fe20000000800 */
        /* <DEDUP_REMOVED lines=53> */
[----:B------:R-:W-:Y:S01]  /*0f00*/  VIADDMNMX R8, R9, R17, R8, PT ;  /* 0x0000001109087246 */ /* 0x000fe20003800108 */
[----:B------:R-:W-:Y:S01]  /*0f10*/  LDS R16, [R2+0xd00] ;  /* 0x000d000002107984 */ /* 0x000fe20000000800 */
[----:B------:R-:W-:-:S02]  /*0f20*/  VIADDMNMX R6, R28, R13, R6, PT ;  /* 0x0000000d1c067246 */ /* 0x000fc40003800106 */
[----:B------:R-:W-:Y:S01]  /*0f30*/  VIADDMNMX R10, R28, R17, R10, PT ;  /* 0x000000111c0a7246 */ /* 0x000fe2000380010a */
[----:B------:R-:W-:Y:S01]  /*0f40*/  LDS R13, [R2+0xc00] ;  /* 0x000c0000020d7984 */ /* 0x000fe20000000800 */
[C---:B--2---:R-:W-:Y:S02]  /*0f50*/  VIADDMNMX R12, R25.reuse, R14, R4, PT ;  /* 0x0000000e190c7246 */ /* 0x044fe40003800104 */
[----:B------:R-:W-:Y:S01]  /*0f60*/  VIADDMNMX R25, R25, R18, R8, PT ;  /* 0x0000001219197246 */ /* 0x000fe20003800108 */
[----:B------:R-:W-:Y:S01]  /*0f70*/  LDS R17, [R2+0xe00] ;  /* 0x000e000002117984 */ /* 0x000fe20000000800 */
[C---:B---3--:R-:W-:Y:S02]  /*0f80*/  VIADDMNMX R14, R7.reuse, R14, R6, PT ;  /* 0x0000000e070e7246 */ /* 0x048fe40003800106 */
[----:B------:R-:W-:Y:S02]  /*0f90*/  VIADDMNMX R18, R7, R18, R10, PT ;  /* 0x0000001207127246 */ /* 0x000fe4000380010a */
[----:B------:R-:W0:Y:S01]  /*0fa0*/  LDS.128 R4, [R0+-0x1f90] ;  /* 0xffe0700000047984 */ /* 0x000e220000000c00 */
[----:B----4-:R-:W-:-:S02]  /*0fb0*/  VIADDMNMX R12, R24, R15, R12, PT ;  /* 0x0000000f180c7246 */ /* 0x010fc4000380010c */
[----:B------:R-:W-:Y:S01]  /*0fc0*/  VIADDMNMX R25, R24, R19, R25, PT ;  /* 0x0000001318197246 */ /* 0x000fe20003800119 */
[----:B------:R1:W2:Y:S01]  /*0fd0*/  LDS.128 R8, [R0+0x70] ;  /* 0x0000700000087984 */ /* 0x0002a20000000c00 */
[C---:B------:R-:W-:Y:S02]  /*0fe0*/  VIADDMNMX R14, R26.reuse, R15, R14, PT ;  /* 0x0000000f1a0e7246 */ /* 0x040fe4000380010e */
[----:B------:R-:W-:Y:S01]  /*0ff0*/  VIADDMNMX R19, R26, R19, R18, PT ;  /* 0x000000131a137246 */ /* 0x000fe20003800112 */
[----:B------:R-:W3:Y:S04]  /*1000*/  LDS R24, [R2+0xd80] ;  /* 0x000d800002187984 */ /* 0x000ee80000000800 */
[----:B------:R-:W4:Y:S01]  /*1010*/  LDS R15, [R2+0xe80] ;  /* 0x000e8000020f7984 */ /* 0x000f220000000800 */
[----:B-1----:R-:W-:-:S03]  /*1020*/  VIADD R0, R0, 0x80 ;  /* 0x0000008000007836 */ /* 0x002fc60000000000 */
[----:B------:R-:W1:Y:S04]  /*1030*/  LDS R26, [R2+0xf00] ;  /* 0x000f0000021a7984 */ /* 0x000e680000000800 */
[----:B------:R0:W1:Y:S02]  /*1040*/  LDS R18, [R2+0xf80] ;  /* 0x000f800002127984 */ /* 0x0000640000000800 */
[----:B0-----:R-:W-:Y:S01]  /*1050*/  VIADD R2, R2, 0x2000 ;  /* 0x0000200002027836 */ /* 0x001fe20000000000 */
[-C--:B------:R-:W-:Y:S02]  /*1060*/  VIADDMNMX R12, R13, R4.reuse, R12, PT ;  /* 0x000000040d0c7246 */ /* 0x080fe4000380010c */
[----:B------:R-:W-:Y:S02]  /*1070*/  VIADDMNMX R14, R3, R4, R14, PT ;  /* 0x00000004030e7246 */ /* 0x000fe4000380010e */
[----:B--2---:R-:W-:-:S02]  /*1080*/  VIADDMNMX R25, R13, R8, R25, PT ;  /* 0x000000080d197246 */ /* 0x004fc40003800119 */
[----:B------:R-:W-:Y:S02]  /*1090*/  VIADDMNMX R19, R3, R8, R19, PT ;  /* 0x0000000803137246 */ /* 0x000fe40003800113 */
[C---:B------:R-:W-:Y:S02]  /*10a0*/  VIADDMNMX R12, R16.reuse, R5, R12, PT ;  /* 0x00000005100c7246 */ /* 0x040fe4000380010c */
[----:B------:R-:W-:Y:S02]  /*10b0*/  VIADDMNMX R25, R16, R9, R25, PT ;  /* 0x0000000910197246 */ /* 0x000fe40003800119 */
[C---:B---3--:R-:W-:Y:S02]  /*10c0*/  VIADDMNMX R14, R24.reuse, R5, R14, PT ;  /* 0x00000005180e7246 */ /* 0x048fe4000380010e */
[----:B------:R-:W-:Y:S02]  /*10d0*/  VIADDMNMX R19, R24, R9, R19, PT ;  /* 0x0000000918137246 */ /* 0x000fe40003800113 */
[----:B------:R-:W-:-:S02]  /*10e0*/  VIADDMNMX R12, R17, R6, R12, PT ;  /* 0x00000006110c7246 */ /* 0x000fc4000380010c */
[----:B------:R-:W-:Y:S02]  /*10f0*/  VIADDMNMX R25, R17, R10, R25, PT ;  /* 0x0000000a11197246 */ /* 0x000fe40003800119 */
[C---:B----4-:R-:W-:Y:S02]  /*1100*/  VIADDMNMX R14, R15.reuse, R6, R14, PT ;  /* 0x000000060f0e7246 */ /* 0x050fe4000380010e */
[----:B------:R-:W-:Y:S02]  /*1110*/  VIADDMNMX R19, R15, R10, R19, PT ;  /* 0x0000000a0f137246 */ /* 0x000fe40003800113 */
[C---:B-1----:R-:W-:Y:S02]  /*1120*/  VIADDMNMX R5, R26.reuse, R7, R12, PT ;  /* 0x000000071a057246 */ /* 0x042fe4000380010c */
[----:B------:R-:W-:Y:S02]  /*1130*/  VIADDMNMX R3, R26, R11, R25, PT ;  /* 0x0000000b1a037246 */ /* 0x000fe40003800119 */
[----:B------:R-:W-:-:S02]  /*1140*/  VIADDMNMX R7, R18, R7, R14, PT ;  /* 0x0000000712077246 */ /* 0x000fc4000380010e */
[----:B------:R-:W-:Y:S01]  /*1150*/  VIADDMNMX R11, R18, R11, R19, PT ;  /* 0x0000000b120b7246 */ /* 0x000fe20003800113 */
[----:B------:R-:W-:Y:S06]  /*1160*/  BRA.U UP0, `(.L_x_0) ;  /* 0xfffffff100ac7547 */ /* 0x000fec000b83ffff */
[----:B------:R-:W-:Y:S04]  /*1170*/  STG.E desc[UR8][R22.64], R5 ;  /* 0x0000000516007986 */ /* 0x000fe8000c101908 */
[----:B------:R-:W-:Y:S04]  /*1180*/  STG.E desc[UR8][R22.64+0x80], R7 ;  /* 0x0000800716007986 */ /* 0x000fe8000c101908 */
[----:B------:R-:W-:Y:S04]  /*1190*/  STG.E desc[UR8][R20.64], R3 ;  /* 0x0000000314007986 */ /* 0x000fe8000c101908 */
[----:B------:R-:W-:Y:S01]  /*11a0*/  STG.E desc[UR8][R20.64+0x80], R11 ;  /* 0x0000800b14007986 */ /* 0x000fe2000c101908 */
[----:B------:R-:W-:Y:S05]  /*11b0*/  EXIT ;  /* 0x000000000000794d */ /* 0x000fea0003800000 */
.L_x_1:
[----:B------:R-:W-:-:S00]  /*11c0*/  BRA `(.L_x_1) ;  /* 0xfffffffc00fc7947 */ /* 0x000fc0000383ffff */
[----:B------:R-:W-:-:S00]  /*11d0*/  NOP ;  /* 0x0000000000007918 */ /* 0x000fc00000000000 */
        /* <DEDUP_REMOVED lines=10> */
.L_x_6:


//--------------------- .text._Z7phase_2Piii      --------------------------
	.section	.text._Z7phase_2Piii,"ax",@progbits
	.align	128
        .global         _Z7phase_2Piii
        .type           _Z7phase_2Piii,@function
        .size           _Z7phase_2Piii,(.L_x_7 - _Z7phase_2Piii)
        .other          _Z7phase_2Piii,@"STO_CUDA_ENTRY STV_DEFAULT"
_Z7phase_2Piii:
.text._Z7phase_2Piii:
[----:B------:R-:W-:Y:S01]  /*0000*/  LDC R1, c[0x0][0x37c] ;  /* 0x0000df00ff017b82 */ /* 0x000fe20000000800 */
[----:B------:R-:W0:Y:S07]  /*0010*/  S2R R14, SR_CTAID.X ;  /* 0x00000000000e7919 */ /* 0x000e2e0000002500 */
[----:B------:R-:W0:Y:S02]  /*0020*/  LDC R5, c[0x0][0x388] ;  /* 0x0000e200ff057b82 */ /* 0x000e240000000800 */
[----:B0-----:R-:W-:-:S13]  /*0030*/  ISETP.NE.AND P0, PT, R14, R5, PT ;  /* 0x000000050e00720c */ /* 0x001fda0003f05270 */
[----:B------:R-:W-:Y:S05]  /*0040*/  @!P0 EXIT ;  /* 0x000000000000894d */ /* 0x000fea0003800000 */
[----:B------:R-:W0:Y:S01]  /*0050*/  S2R R15, SR_TID.Y ;  /* 0x00000000000f7919 */ /* 0x000e220000002200 */
[----:B------:R-:W1:Y:S01]  /*0060*/  LDC R8, c[0x0][0x38c] ;  /* 0x0000e300ff087b82 */ /* 0x000e620000000800 */
[----:B------:R-:W2:Y:S01]  /*0070*/  LDCU.64 UR8, c[0x0][0x358] ;  /* 0x00006b00ff0877ac */ /* 0x000ea20008000a00 */
[----:B------:R-:W3:Y:S06]  /*0080*/  S2R R16, SR_TID.X ;  /* 0x0000000000107919 */ /* 0x000eec0000002100 */
[----:B------:R-:W4:Y:S01]  /*0090*/  LDC.64 R12, c[0x0][0x380] ;  /* 0x0000e000ff0c7b82 */ /* 0x000f220000000a00 */
[----:B0-----:R-:W-:-:S02]  /*00a0*/  IMAD R3, R5, 0x40, R15 ;  /* 0x0000004005037824 */ /* 0x001fc400078e020f */
[----:B------:R-:W-:Y:S02]  /*00b0*/  IMAD R9, R14, 0x40, R15 ;  /* 0x000000400e097824 */ /* 0x000fe400078e020f */
[-C--:B-1----:R-:W-:Y:S02]  /*00c0*/  IMAD R2, R3, R8.reuse, RZ ;  /* 0x0000000803027224 */ /* 0x082fe400078e02ff */
[----:B---3--:R-:W-:Y:S02]  /*00d0*/  IMAD R0, R5, 0x40, R16 ;  /* 0x0000004005007824 */ /* 0x008fe400078e0210 */
[----:B------:R-:W-:Y:S02]  /*00e0*/  IMAD R7, R8, 0x20, R2 ;  /* 0x0000002008077824 */ /* 0x000fe400078e0202 */
[----:B------:R-:W-:Y:S02]  /*00f0*/  IMAD R5, R3, R8, R0 ;  /* 0x0000000803057224 */ /* 0x000fe400078e0200 */
[----:B------:R-:W-:-:S02]  /*0100*/  IMAD R3, R14, 0x40, R16 ;  /* 0x000000400e037824 */ /* 0x000fc400078e0210 */
[----:B------:R-:W-:Y:S02]  /*0110*/  IMAD R21, R9, R8, R0 ;  /* 0x0000000809157224 */ /* 0x000fe400078e0200 */
[----:B------:R-:W-:Y:S02]  /*0120*/  IMAD.IADD R19, R0, 0x1, R7 ;  /* 0x0000000100137824 */ /* 0x000fe400078e0207 */
[--C-:B------:R-:W-:Y:S02]  /*0130*/  IMAD.IADD R9, R2, 0x1, R3.reuse ;  /* 0x0000000102097824 */ /* 0x100fe400078e0203 */
[----:B------:R-:W-:Y:S02]  /*0140*/  IMAD.IADD R11, R7, 0x1, R3 ;  /* 0x00000001070b7824 */ /* 0x000fe400078e0203 */
[----:B------:R-:W-:Y:S02]  /*0150*/  IMAD R23, R8, 0x20, R21 ;  /* 0x0000002008177824 */ /* 0x000fe400078e0215 */
[----:B----4-:R-:W-:-:S04]  /*0160*/  IMAD.WIDE R4, R5, 0x4, R12 ;  /* 0x0000000405047825 */ /* 0x010fc800078e020c */
[--C-:B------:R-:W-:Y:S01]  /*0170*/  IMAD.WIDE R18, R19, 0x4, R12.reuse ;  /* 0x0000000413127825 */ /* 0x100fe200078e020c */
[----:B--2---:R-:W2:Y:S03]  /*0180*/  LDG.E R0, desc[UR8][R4.64] ;  /* 0x0000000804007981 */ /* 0x004ea6000c1e1900 */
[--C-:B------:R-:W-:Y:S01]  /*0190*/  IMAD.WIDE R8, R9, 0x4, R12.reuse ;  /* 0x0000000409087825 */ /* 0x100fe200078e020c */
[----:B------:R0:W3:Y:S03]  /*01a0*/  LDG.E R6, desc[UR8][R4.64+0x80] ;  /* 0x0000800804067981 */ /* 0x0000e6000c1e1900 */
[--C-:B------:R-:W-:Y:S01]  /*01b0*/  IMAD.WIDE R10, R11, 0x4, R12.reuse ;  /* 0x000000040b0a7825 */ /* 0x100fe200078e020c */
[----:B------:R-:W4:Y:S03]  /*01c0*/  LDG.E R7, desc[UR8][R18.64] ;  /* 0x0000000812077981 */ /* 0x000f26000c1e1900 */
[--C-:B------:R-:W-:Y:S01]  /*01d0*/  IMAD.WIDE R2, R21, 0x4, R12.reuse ;  /* 0x0000000415027825 */ /* 0x100fe200078e020c */
[----:B------:R1:W5:Y:S03]  /*01e0*/  LDG.E R17, desc[UR8][R18.64+0x80] ;  /* 0x0000800812117981 */ /* 0x000366000c1e1900 */
[----:B------:R-:W-:Y:S01]  /*01f0*/  IMAD.WIDE R12, R23, 0x4, R12 ;  /* 0x00000004170c7825 */ /* 0x000fe200078e020c */
[----:B------:R-:W5:Y:S04]  /*0200*/  LDG.E R21, desc[UR8][R8.64] ;  /* 0x0000000808157981 */ /* 0x000f68000c1e1900 */
[----:B------:R-:W5:Y:S04]  /*0210*/  LDG.E R23, desc[UR8][R8.64+0x80] ;  /* 0x0000800808177981 */ /* 0x000f68000c1e1900 */
[----:B------:R-:W5:Y:S04]  /*0220*/  LDG.E R25, desc[UR8][R10.64] ;  /* 0x000000080a197981 */ /* 0x000f68000c1e1900 */
[----:B------:R-:W5:Y:S04]  /*0230*/  LDG.E R27, desc[UR8][R10.64+0x80] ;  /* 0x000080080a1b7981 */ /* 0x000f68000c1e1900 */
[----:B------:R-:W5:Y:S04]  /*0240*/  LDG.E R20, desc[UR8][R2.64] ;  /* 0x0000000802147981 */ /* 0x000f68000c1e1900 */
[----:B------:R-:W5:Y:S04]  /*0250*/  LDG.E R22, desc[UR8][R2.64+0x80] ;  /* 0x0000800802167981 */ /* 0x000f68000c1e1900 */
[----:B------:R-:W5:Y:S04]  /*0260*/  LDG.E R24, desc[UR8][R12.64] ;  /* 0x000000080c187981 */ /* 0x000f68000c1e1900 */
[----:B------:R-:W5:Y:S01]  /*0270*/  LDG.E R26, desc[UR8][R12.64+0x80] ;  /* 0x000080080c1a7981 */ /* 0x000f62000c1e1900 */
[----:B------:R-:W1:Y:S01]  /*0280*/  S2UR UR6, SR_CgaCtaId ;  /* 0x00000000000679c3 */ /* 0x000e620000008800 */
[----:B------:R-:W-:Y:S01]  /*0290*/  UMOV UR4, 0x400 ;  /* 0x0000040000047882 */ /* 0x000fe20000000000 */
[----:B0-----:R-:W-:Y:S01]  /*02a0*/  IMAD R4, R15, 0x40, R16 ;  /* 0x000000400f047824 */ /* 0x001fe200078e0210 */
[----:B------:R-:W-:-:S02]  /*02b0*/  UIADD3 UR5, UPT, UPT, UR4, 0x4000, URZ ;  /* 0x0000400004057890 */ /* 0x000fc4000fffe0ff */
[----:B-1----:R-:W-:Y:S02]  /*02c0*/  ULEA UR7, UR6, UR4, 0x18 ;  /* 0x0000000406077291 */ /* 0x002fe4000f8ec0ff */
[----:B------:R-:W-:Y:S02]  /*02d0*/  UIADD3 UR4, UPT, UPT, UR4, 0x8000, URZ ;  /* 0x0000800004047890 */ /* 0x000fe4000fffe0ff */
[----:B------:R-:W-:Y:S02]  /*02e0*/  ULEA UR5, UR6, UR5, 0x18 ;  /* 0x0000000506057291 */ /* 0x000fe4000f8ec0ff */
[----:B------:R-:W-:Y:S01]  /*02f0*/  ULEA UR6, UR6, UR4, 0x18 ;  /* 0x0000000406067291 */ /* 0x000fe2000f8ec0ff */
[C---:B------:R-:W-:Y:S02]  /*0300*/  LEA R5, R4.reuse, UR7, 0x2 ;  /* 0x0000000704057c11 */ /* 0x040fe4000f8e10ff */
[----:B------:R-:W-:Y:S01]  /*0310*/  UMOV UR4, URZ ;  /* 0x000000ff00047c82 */ /* 0x000fe20008000000 */
[----:B------:R-:W-:-:S02]  /*0320*/  LEA R18, R4, UR5, 0x2 ;  /* 0x0000000504127c11 */ /* 0x000fc4000f8e10ff */
[----:B------:R-:W-:Y:S01]  /*0330*/  LEA R19, R4, UR6, 0x2 ;  /* 0x0000000604137c11 */ /* 0x000fe2000f8e10ff */
[----:B--2---:R0:W-:Y:S04]  /*0340*/  STS [R5], R0 ;  /* 0x0000000005007388 */ /* 0x0041e80000000800 */
[----:B---3--:R0:W-:Y:S04]  /*0350*/  STS [R5+0x80], R6 ;  /* 0x0000800605007388 */ /* 0x0081e80000000800 */
[----:B----4-:R0:W-:Y:S04]  /*0360*/  STS [R5+0x2000], R7 ;  /* 0x0020000705007388 */ /* 0x0101e80000000800 */
[----:B-----5:R0:W-:Y:S04]  /*0370*/  STS [R5+0x2080], R17 ;  /* 0x0020801105007388 */ /* 0x0201e80000000800 */
[----:B------:R0:W-:Y:S04]  /*0380*/  STS [R18], R21 ;  /* 0x0000001512007388 */ /* 0x0001e80000000800 */
[----:B------:R0:W-:Y:S04]  /*0390*/  STS [R18+0x80], R23 ;  /* 0x0000801712007388 */ /* 0x0001e80000000800 */
[----:B------:R0:W-:Y:S04]  /*03a0*/  STS [R18+0x2000], R25 ;  /* 0x0020001912007388 */ /* 0x0001e80000000800 */
[----:B------:R0:W-:Y:S04]  /*03b0*/  STS [R18+0x2080], R27 ;  /* 0x0020801b12007388 */ /* 0x0001e80000000800 */
[----:B------:R0:W-:Y:S04]  /*03c0*/  STS [R19], R20 ;  /* 0x0000001413007388 */ /* 0x0001e80000000800 */
[----:B------:R0:W-:Y:S04]  /*03d0*/  STS [R19+0x80], R22 ;  /* 0x0000801613007388 */ /* 0x0001e80000000800 */
[----:B------:R0:W-:Y:S04]  /*03e0*/  STS [R19+0x2000], R24 ;  /* 0x0020001813007388 */ /* 0x0001e80000000800 */
[----:B------:R0:W-:Y:S01]  /*03f0*/  STS [R19+0x2080], R26 ;  /* 0x0020801a13007388 */ /* 0x0001e20000000800 */
[----:B------:R-:W-:Y:S06]  /*0400*/  BAR.SYNC.DEFER_BLOCKING 0x0 ;  /* 0x0000000000007b1d */ /* 0x000fec0000010000 */
[----:B------:R0:W1:Y:S04]  /*0410*/  LDS R4, [R19] ;  /* 0x0000000013047984 */ /* 0x0000680000000800 */
[----:B------:R0:W2:Y:S04]  /*0420*/  LDS R3, [R19+0x80] ;  /* 0x0000800013037984 */ /* 0x0000a80000000800 */
[----:B------:R0:W3:Y:S04]  /*0430*/  LDS R2, [R19+0x2000] ;  /* 0x0020000013027984 */ /* 0x0000e80000000800 */
[----:B------:R0:W4:Y:S04]  /*0440*/  LDS R0, [R19+0x2080] ;  /* 0x0020800013007984 */ /* 0x0001280000000800 */
[----:B------:R0:W0:Y:S04]  /*0450*/  LDS R25, [R18] ;  /* 0x0000000012197984 */ /* 0x0000280000000800 */
[----:B------:R0:W0:Y:S04]  /*0460*/  LDS R5, [R18+0x80] ;  /* 0x0000800012057984 */ /* 0x0000280000000800 */
[----:B------:R0:W0:Y:S04]  /*0470*/  LDS R6, [R18+0x2000] ;  /* 0x0020000012067984 */ /* 0x0000280000000800 */
[----:B------:R0:W0:Y:S02]  /*0480*/  LDS R7, [R18+0x2080] ;  /* 0x0020800012077984 */ /* 0x0000240000000800 */
.L_x_2:
[----:B0-----:R-:W-:Y:S01]  /*0490*/  IMAD.U32 R19, RZ, RZ, UR4 ;  /* 0x00000004ff137e24 */ /* 0x001fe2000f8e00ff */
[----:B------:R-:W-:Y:S01]  /*04a0*/  LEA R17, R15, UR4, 0x6 ;  /* 0x000000040f117c11 */ /* 0x000fe2000f8e30ff */
[----:B------:R-:W-:Y:S02]  /*04b0*/  IMAD.U32 R23, RZ, RZ, UR4 ;  /* 0x00000004ff177e24 */ /* 0x000fe4000f8e00ff */
[--C-:B------:R-:W-:Y:S01]  /*04c0*/  IMAD R19, R19, 0x40, R16.reuse ;  /* 0x0000004013137824 */ /* 0x100fe200078e0210 */
[----:B------:R-:W-:Y:S01]  /*04d0*/  LEA R17, R17, UR7, 0x2 ;  /* 0x0000000711117c11 */ /* 0x000fe2000f8e10ff */
[--C-:B------:R-:W-:Y:S02]  /*04e0*/  IMAD R22, R23, 0x40, R16.reuse ;  /* 0x0000004017167824 */ /* 0x100fe400078e0210 */
[----:B------:R-:W-:Y:S01]  /*04f0*/  IMAD R23, R15, 0x40, R16 ;  /* 0x000000400f177824 */ /* 0x000fe200078e0210 */
[----:B------:R-:W-:Y:S01]  /*0500*/  LEA R19, R19, UR5, 0x2 ;  /* 0x0000000513137c11 */ /* 0x000fe2000f8e10ff */
[----:B------:R-:W-:Y:S03]  /*0510*/  LDS R20, [R17] ;  /* 0x0000000011147984 */ /* 0x000fe60000000800 */
[----:B------:R-:W-:Y:S01]  /*0520*/  LEA R23, R23, UR6, 0x2 ;  /* 0x0000000617177c11 */ /* 0x000fe2000f8e10ff */
[----:B------:R-:W0:Y:S02]  /*0530*/  LDS R21, [R19] ;  /* 0x0000000013157984 */ /* 0x000e240000000800 */
[----:B0-----:R-:W-:-:S05]  /*0540*/  VIADDMNMX R25, R21, R20, R25, PT ;  /* 0x0000001415197246 */ /* 0x001fca0003800119 */
[----:B------:R-:W-:Y:S04]  /*0550*/  STS [R18], R25 ;  /* 0x0000001912007388 */ /* 0x000fe80000000800 */
[----:B------:R-:W0:Y:S02]  /*0560*/  LDS R21, [R19+0x80] ;  /* 0x0000800013157984 */ /* 0x000e240000000800 */
[----:B0-----:R-:W-:Y:S02]  /*0570*/  VIADDMNMX R5, R21, R20, R5, PT ;  /* 0x0000001415057246 */ /* 0x001fe40003800105 */
[----:B------:R-:W-:Y:S01]  /*0580*/  LEA R21, R15, UR4, 0x6 ;  /* 0x000000040f157c11 */ /* 0x000fe2000f8e30ff */
[----:B------:R-:W-:Y:S02]  /*0590*/  UIADD3 UR4, UPT, UPT, UR4, 0x20, URZ ;  /* 0x0000002004047890 */ /* 0x000fe4000fffe0ff */
[----:B------:R-:W-:Y:S02]  /*05a0*/  STS [R18+0x80], R5 ;  /* 0x0000800512007388 */ /* 0x000fe40000000800 */
[----:B------:R-:W-:-:S02]  /*05b0*/  UISETP.NE.AND UP0, UPT, UR4, 0x40, UPT ;  /* 0x000000400400788c */ /* 0x000fc4000bf05270 */
[----:B------:R-:W-:Y:S04]  /*05c0*/  LDS R20, [R17+0x2000] ;  /* 0x0020000011147984 */ /* 0x000fe80000000800 */
[----:B------:R-:W0:Y:S02]  /*05d0*/  LDS R27, [R19] ;  /* 0x00000000131b7984 */ /* 0x000e240000000800 */
[----:B0-----:R-:W-:-:S05]  /*05e0*/  VIADDMNMX R27, R27, R20, R6, PT ;  /* 0x000000141b1b7246 */ /* 0x001fca0003800106 */
[----:B------:R-:W-:Y:S04]  /*05f0*/  STS [R18+0x2000], R27 ;  /* 0x0020001b12007388 */ /* 0x000fe80000000800 */
[----:B------:R-:W0:Y:S02]  /*0600*/  LDS R6, [R19+0x80] ;  /* 0x0000800013067984 */ /* 0x000e240000000800 */
[----:B0-----:R-:W-:Y:S02]  /*0610*/  VIADDMNMX R7, R6, R20, R7, PT ;  /* 0x0000001406077246 */ /* 0x001fe40003800107 */
[----:B------:R-:W-:Y:S02]  /*0620*/  LEA R20, R21, UR6, 0x2 ;  /* 0x0000000615147c11 */ /* 0x000fe4000f8e10ff */
[----:B------:R-:W-:Y:S01]  /*0630*/  LEA R21, R22, UR7, 0x2 ;  /* 0x0000000716157c11 */ /* 0x000fe2000f8e10ff */
[----:B------:R-:W-:Y:S04]  /*0640*/  STS [R18+0x2080], R7 ;  /* 0x0020800712007388 */ /* 0x000fe80000000800 */
[----:B------:R-:W-:Y:S04]  /*0650*/  LDS R6, [R20] ;  /* 0x0000000014067984 */ /* 0x000fe80000000800 */
[----:B------:R-:W1:Y:S02]  /*0660*/  LDS R29, [R21] ;  /* 0x00000000151d7984 */ /* 0x000e640000000800 */
[----:B-1----:R-:W-:-:S05]  /*0670*/  VIADDMNMX R4, R29, R6, R4, PT ;  /* 0x000000061d047246 */ /* 0x002fca0003800104 */
[----:B------:R-:W-:Y:S04]  /*0680*/  STS [R23], R4 ;  /* 0x0000000417007388 */ /* 0x000fe80000000800 */
[----:B------:R-:W-:Y:S04]  /*0690*/  LDS R6, [R20] ;  /* 0x0000000014067984 */ /* 0x000fe80000000800 */
[----:B------:R-:W2:Y:S02]  /*06a0*/  LDS R22, [R21+0x80] ;  /* 0x0000800015167984 */ /* 0x000ea40000000800 */
[----:B--2---:R-:W-:-:S05]  /*06b0*/  VIADDMNMX R6, R22, R6, R3, PT ;  /* 0x0000000616067246 */ /* 0x004fca0003800103 */
[----:B------:R-:W-:Y:S04]  /*06c0*/  STS [R23+0x80], R6 ;  /* 0x0000800617007388 */ /* 0x000fe80000000800 */
[----:B------:R-:W3:Y:S02]  /*06d0*/  LDS R3, [R20+0x2000] ;  /* 0x0020000014037984 */ /* 0x000ee40000000800 */
[----:B---3--:R-:W-:-:S05]  /*06e0*/  VIADDMNMX R2, R29, R3, R2, PT ;  /* 0x000000031d027246 */ /* 0x008fca0003800102 */
[----:B------:R-:W-:Y:S04]  /*06f0*/  STS [R23+0x2000], R2 ;  /* 0x0020000217007388 */ /* 0x000fe80000000800 */
[----:B------:R-:W4:Y:S02]  /*0700*/  LDS R3, [R20+0x2000] ;  /* 0x0020000014037984 */ /* 0x000f240000000800 */
[----:B----4-:R-:W-:-:S05]  /*0710*/  VIADDMNMX R0, R22, R3, R0, PT ;  /* 0x0000000316007246 */ /* 0x010fca0003800100 */
[----:B------:R-:W-:Y:S04]  /*0720*/  STS [R23+0x2080], R0 ;  /* 0x0020800017007388 */ /* 0x000fe80000000800 */
[----:B------:R-:W-:Y:S04]  /*0730*/  LDS R22, [R17+0x4] ;  /* 0x0000040011167984 */ /* 0x000fe80000000800 */
[----:B------:R-:W0:Y:S02]  /*0740*/  LDS R3, [R19+0x100] ;  /* 0x0001000013037984 */ /* 0x000e240000000800 */
[----:B0-----:R-:W-:-:S05]  /*0750*/  VIADDMNMX R25, R3, R22, R25, PT ;  /* 0x0000001603197246 */ /* 0x001fca0003800119 */
[----:B------:R-:W-:Y:S04]  /*0760*/  STS [R18], R25 ;  /* 0x0000001912007388 */ /* 0x000fe80000000800 */
[----:B------:R-:W0:Y:S02]  /*0770*/  LDS R3, [R19+0x180] ;  /* 0x0001800013037984 */ /* 0x000e240000000800 */
[----:B0-----:R-:W-:-:S05]  /*0780*/  VIADDMNMX R5, R3, R22, R5, PT ;  /* 0x0000001603057246 */ /* 0x001fca0003800105 */
[----:B------:R-:W-:Y:S04]  /*0790*/  STS [R18+0x80], R5 ;  /* 0x0000800512007388 */ /* 0x000fe80000000800 */
[----:B------:R-:W-:Y:S04]  /*07a0*/  LDS R22, [R17+0x2004] ;  /* 0x0020040011167984 */ /* 0x000fe80000000800 */
[----:B------:R-:W0:Y:S02]  /*07b0*/  LDS R3, [R19+0x100] ;  /* 0x0001000013037984 */ /* 0x000e240000000800 */
[----:B0-----:R-:W-:-:S05]  /*07c0*/  VIADDMNMX R27, R3, R22, R27, PT ;  /* 0x00000016031b7246 */ /* 0x001fca000380011b */
[----:B------:R-:W-:Y:S04]  /*07d0*/  STS [R18+0x2000], R27 ;  /* 0x0020001b12007388 */ /* 0x000fe80000000800 */
[----:B------:R-:W0:Y:S02]  /*07e0*/  LDS R3, [R19+0x180] ;  /* 0x0001800013037984 */ /* 0x000e240000000800 */
[----:B0-----:R-:W-:-:S05]  /*07f0*/  VIADDMNMX R7, R3, R22, R7, PT ;  /* 0x0000001603077246 */ /* 0x001fca0003800107 */
[----:B------:R-:W-:Y:S04]  /*0800*/  STS [R18+0x2080], R7 ;  /* 0x0020800712007388 */ /* 0x000fe80000000800 */
[----:B------:R-:W-:Y:S04]  /*0810*/  LDS R22, [R20+0x4] ;  /* 0x0000040014167984 */ /* 0x000fe80000000800 */
[----:B------:R-:W0:Y:S02]  /*0820*/  LDS R3, [R21+0x100] ;  /* 0x0001000015037984 */ /* 0x000e240000000800 */
[----:B0-----:R-:W-:-:S05]  /*0830*/  VIADDMNMX R4, R3, R22, R4, PT ;  /* 0x0000001603047246 */ /* 0x001fca0003800104 */
[----:B------:R-:W-:Y:S04]  /*0840*/  STS [R23], R4 ;  /* 0x0000000417007388 */ /* 0x000fe80000000800 */
[----:B------:R-:W-:Y:S04]  /*0850*/  LDS R22, [R20+0x4] ;  /* 0x0000040014167984 */ /* 0x000fe80000000800 */
[----:B------:R-:W0:Y:S02]  /*0860*/  LDS R29, [R21+0x180] ;  /* 0x00018000151d7984 */ /* 0x000e240000000800 */
[----:B0-----:R-:W-:-:S05]  /*0870*/  VIADDMNMX R6, R29, R22, R6, PT ;  /* 0x000000161d067246 */ /* 0x001fca0003800106 */
[----:B------:R-:W-:Y:S04]  /*0880*/  STS [R23+0x80], R6 ;  /* 0x0000800617007388 */ /* 0x000fe80000000800 */
        /* <DEDUP_REMOVED lines=845> */
[----:B------:R0:W-:Y:S01]  /*3d60*/  STS [R23+0x2080], R0 ;  /* 0x0020800017007388 */ /* 0x0001e20000000800 */
[----:B------:R-:W-:Y:S05]  /*3d70*/  BRA.U UP0, `(.L_x_2) ;  /* 0xffffffc500c47547 */ /* 0x000fea000b83ffff */
[----:B------:R-:W1:Y:S01]  /*3d80*/  S2R R19, SR_TID.Y ;  /* 0x0000000000137919 */ /* 0x000e620000002200 */
[----:B------:R-:W2:Y:S01]  /*3d90*/  LDC R15, c[0x0][0x388] ;  /* 0x0000e200ff0f7b82 */ /* 0x000ea20000000800 */
[----:B------:R-:W3:Y:S01]  /*3da0*/  LDCU UR4, c[0x0][0x38c] ;  /* 0x00007180ff0477ac */ /* 0x000ee20008000800 */
[----:B------:R-:W2:Y:S06]  /*3db0*/  S2R R18, SR_TID.X ;  /* 0x0000000000127919 */ /* 0x000eac0000002100 */
[----:B------:R-:W4:Y:S01]  /*3dc0*/  LDC.64 R16, c[0x0][0x380] ;  /* 0x0000e000ff107b82 */ /* 0x000f220000000a00 */
[----:B-1----:R-:W-:-:S02]  /*3dd0*/  IMAD R14, R14, 0x40, R19 ;  /* 0x000000400e0e7824 */ /* 0x002fc400078e0213 */
[----:B--2---:R-:W-:-:S04]  /*3de0*/  IMAD R15, R15, 0x40, R18 ;  /* 0x000000400f0f7824 */ /* 0x004fc800078e0212 */
[----:B---3--:R-:W-:-:S04]  /*3df0*/  IMAD R15, R14, UR4, R15 ;  /* 0x000000040e0f7c24 */ /* 0x008fc8000f8e020f */
[----:B----4-:R-:W-:-:S05]  /*3e00*/  IMAD.WIDE R16, R15, 0x4, R16 ;  /* 0x000000040f107825 */ /* 0x010fca00078e0210 */
[----:B------:R-:W-:Y:S04]  /*3e10*/  STG.E desc[UR8][R16.64], R4 ;  /* 0x0000000410007986 */ /* 0x000fe8000c101908 */
[----:B------:R-:W-:Y:S04]  /*3e20*/  STG.E desc[UR8][R16.64+0x80], R3 ;  /* 0x0000800310007986 */ /* 0x000fe8000c101908 */
[----:B------:R-:W-:Y:S04]  /*3e30*/  STG.E desc[UR8][R12.64], R2 ;  /* 0x000000020c007986 */ /* 0x000fe8000c101908 */
[----:B------:R-:W-:Y:S04]  /*3e40*/  STG.E desc[UR8][R12.64+0x80], R0 ;  /* 0x000080000c007986 */ /* 0x000fe8000c101908 */
[----:B------:R-:W-:Y:S04]  /*3e50*/  STG.E desc[UR8][R8.64], R25 ;  /* 0x0000001908007986 */ /* 0x000fe8000c101908 */
[----:B------:R-:W-:Y:S04]  /*3e60*/  STG.E desc[UR8][R8.64+0x80], R5 ;  /* 0x0000800508007986 */ /* 0x000fe8000c101908 */
[----:B------:R-:W-:Y:S04]  /*3e70*/  STG.E desc[UR8][R10.64], R6 ;  /* 0x000000060a007986 */ /* 0x000fe8000c101908 */
[----:B------:R-:W-:Y:S01]  /*3e80*/  STG.E desc[UR8][R10.64+0x80], R7 ;  /* 0x000080070a007986 */ /* 0x000fe2000c101908 */
[----:B------:R-:W-:Y:S05]  /*3e90*/  EXIT ;  /* 0x000000000000794d */ /* 0x000fea0003800000 */
.L_x_3:
        /* <DEDUP_REMOVED lines=14> */
.L_x_7:


//--------------------- .text._Z7phase_1Piii      --------------------------
	.section	.text._Z7phase_1Piii,"ax",@progbits
	.align	128
        .global         _Z7phase_1Piii
        .type           _Z7phase_1Piii,@function
        .size           _Z7phase_1Piii,(.L_x_8 - _Z7phase_1Piii)
        .other          _Z7phase_1Piii,@"STO_CUDA_ENTRY STV_DEFAULT"
_Z7phase_1Piii:
.text._Z7phase_1Piii:
[----:B------:R-:W-:Y:S01]  /*0000*/  LDC R1, c[0x0][0x37c] ;  /* 0x0000df00ff017b82 */ /* 0x000fe20000000800 */
[----:B------:R-:W0:Y:S07]  /*0010*/  S2R R7, SR_TID.X ;  /* 0x0000000000077919 */ /* 0x000e2e0000002100 */
[----:B------:R-:W0:Y:S01]  /*0020*/  LDC.64 R8, c[0x0][0x388] ;  /* 0x0000e200ff087b82 */ /* 0x000e220000000a00 */
[----:B------:R-:W1:Y:S01]  /*0030*/  LDCU.64 UR6, c[0x0][0x358] ;  /* 0x00006b00ff0677ac */ /* 0x000e620008000a00 */
[----:B------:R-:W2:Y:S06]  /*0040*/  S2R R0, SR_TID.Y ;  /* 0x0000000000007919 */ /* 0x000eac0000002200 */
[----:B------:R-:W3:Y:S01]  /*0050*/  LDC.64 R4, c[0x0][0x380] ;  /* 0x0000e000ff047b82 */ /* 0x000ee20000000a00 */
[----:B0-----:R-:W-:-:S02]  /*0060*/  IMAD R2, R8, 0x40, R7 ;  /* 0x0000004008027824 */ /* 0x001fc400078e0207 */
[----:B--2---:R-:W-:-:S04]  /*0070*/  IMAD R3, R8, 0x40, R0 ;  /* 0x0000004008037824 */ /* 0x004fc800078e0200 */
[----:B------:R-:W-:-:S04]  /*0080*/  IMAD R2, R3, R9, R2 ;  /* 0x0000000903027224 */ /* 0x000fc800078e0202 */
[----:B------:R-:W-:Y:S02]  /*0090*/  IMAD R9, R9, 0x20, R2 ;  /* 0x0000002009097824 */ /* 0x000fe400078e0202 */
[----:B---3--:R-:W-:-:S04]  /*00a0*/  IMAD.WIDE R2, R2, 0x4, R4 ;  /* 0x0000000402027825 */ /* 0x008fc800078e0204 */
[----:B------:R-:W-:Y:S01]  /*00b0*/  IMAD.WIDE R4, R9, 0x4, R4 ;  /* 0x0000000409047825 */ /* 0x000fe200078e0204 */
[----:B-1----:R-:W2:Y:S04]  /*00c0*/  LDG.E R11, desc[UR6][R2.64+0x80] ;  /* 0x00008006020b7981 */ /* 0x002ea8000c1e1900 */
[----:B------:R-:W3:Y:S04]  /*00d0*/  LDG.E R9, desc[UR6][R2.64] ;  /* 0x0000000602097981 */ /* 0x000ee8000c1e1900 */
[----:B------:R-:W4:Y:S04]  /*00e0*/  LDG.E R13, desc[UR6][R4.64] ;  /* 0x00000006040d7981 */ /* 0x000f28000c1e1900 */
[----:B------:R-:W5:Y:S01]  /*00f0*/  LDG.E R15, desc[UR6][R4.64+0x80] ;  /* 0x00008006040f7981 */ /* 0x000f62000c1e1900 */
[----:B------:R-:W0:Y:S01]  /*0100*/  S2UR UR5, SR_CgaCtaId ;  /* 0x00000000000579c3 */ /* 0x000e220000008800 */
[----:B------:R-:W-:Y:S01]  /*0110*/  UMOV UR4, 0x400 ;  /* 0x0000040000047882 */ /* 0x000fe20000000000 */
[----:B------:R-:W-:Y:S01]  /*0120*/  IMAD R6, R0, 0x40, R7 ;  /* 0x0000004000067824 */ /* 0x000fe200078e0207 */
[----:B0-----:R-:W-:-:S06]  /*0130*/  ULEA UR4, UR5, UR4, 0x18 ;  /* 0x0000000405047291 */ /* 0x001fcc000f8ec0ff */
[----:B------:R-:W-:Y:S01]  /*0140*/  LEA R6, R6, UR4, 0x2 ;  /* 0x0000000406067c11 */ /* 0x000fe2000f8e10ff */
[----:B------:R-:W-:-:S04]  /*0150*/  IMAD.MOV.U32 R8, RZ, RZ, RZ ;  /* 0x000000ffff087224 */ /* 0x000fc800078e00ff */
[----:B--2---:R0:W-:Y:S04]  /*0160*/  STS [R6+0x80], R11 ;  /* 0x0000800b06007388 */ /* 0x0041e80000000800 */
[----:B---3--:R0:W-:Y:S04]  /*0170*/  STS [R6], R9 ;  /* 0x0000000906007388 */ /* 0x0081e80000000800 */
[----:B----4-:R0:W-:Y:S04]  /*0180*/  STS [R6+0x2000], R13 ;  /* 0x0020000d06007388 */ /* 0x0101e80000000800 */
[----:B-----5:R0:W-:Y:S01]  /*0190*/  STS [R6+0x2080], R15 ;  /* 0x0020800f06007388 */ /* 0x0201e20000000800 */
[----:B------:R-:W-:Y:S06]  /*01a0*/  BAR.SYNC.DEFER_BLOCKING 0x0 ;  /* 0x0000000000007b1d */ /* 0x000fec0000010000 */
.L_x_4:
[----:B0-----:R-:W-:Y:S01]  /*01b0*/  IMAD R9, R0, 0x40, R8 ;  /* 0x0000004000097824 */ /* 0x001fe200078e0208 */
[----:B------:R-:W-:Y:S01]  /*01c0*/  LDS R11, [R6] ;  /* 0x00000000060b7984 */ /* 0x000fe20000000800 */
[C---:B------:R-:W-:Y:S02]  /*01d0*/  IMAD R10, R8.reuse, 0x40, R7 ;  /* 0x00000040080a7824 */ /* 0x040fe400078e0207 */
[----:B------:R-:W-:Y:S01]  /*01e0*/  VIADD R8, R8, 0x20 ;  /* 0x0000002008087836 */ /* 0x000fe20000000000 */
[----:B------:R-:W-:Y:S02]  /*01f0*/  LEA R9, R9, UR4, 0x2 ;  /* 0x0000000409097c11 */ /* 0x000fe4000f8e10ff */
[----:B------:R-:W-:Y:S02]  /*0200*/  LEA R10, R10, UR4, 0x2 ;  /* 0x000000040a0a7c11 */ /* 0x000fe4000f8e10ff */
[----:B------:R-:W-:Y:S01]  /*0210*/  ISETP.NE.AND P0, PT, R8, 0x40, PT ;  /* 0x000000400800780c */ /* 0x000fe20003f05270 */
[----:B------:R-:W-:Y:S04]  /*0220*/  LDS R12, [R9] ;  /* 0x00000000090c7984 */ /* 0x000fe80000000800 */
[----:B-1----:R-:W0:Y:S02]  /*0230*/  LDS R13, [R10] ;  /* 0x000000000a0d7984 */ /* 0x002e240000000800 */
[----:B0-----:R-:W-:-:S02]  /*0240*/  VIADDMNMX R11, R13, R12, R11, PT ;  /* 0x0000000c0d0b7246 */ /* 0x001fc4000380010b */
[----:B------:R-:W-:Y:S04]  /*0250*/  LDS R12, [R6+0x80] ;  /* 0x00008000060c7984 */ /* 0x000fe80000000800 */
[----:B------:R-:W-:Y:S04]  /*0260*/  STS [R6], R11 ;  /* 0x0000000b06007388 */ /* 0x000fe80000000800 */
[----:B------:R-:W-:Y:S04]  /*0270*/  LDS R13, [R9] ;  /* 0x00000000090d7984 */ /* 0x000fe80000000800 */
[----:B------:R-:W0:Y:S02]  /*0280*/  LDS R14, [R10+0x80] ;  /* 0x000080000a0e7984 */ /* 0x000e240000000800 */
[----:B0-----:R-:W-:-:S02]  /*0290*/  VIADDMNMX R13, R14, R13, R12, PT ;  /* 0x0000000d0e0d7246 */ /* 0x001fc4000380010c */
[----:B------:R-:W-:Y:S04]  /*02a0*/  LDS R12, [R6+0x2000] ;  /* 0x00200000060c7984 */ /* 0x000fe80000000800 */
[----:B------:R-:W-:Y:S04]  /*02b0*/  STS [R6+0x80], R13 ;  /* 0x0000800d06007388 */ /* 0x000fe80000000800 */
[----:B------:R-:W-:Y:S04]  /*02c0*/  LDS R15, [R9+0x2000] ;  /* 0x00200000090f7984 */ /* 0x000fe80000000800 */
[----:B------:R-:W0:Y:S02]  /*02d0*/  LDS R14, [R10] ;  /* 0x000000000a0e7984 */ /* 0x000e240000000800 */
[----:B0-----:R-:W-:-:S02]  /*02e0*/  VIADDMNMX R15, R14, R15, R12, PT ;  /* 0x0000000f0e0f7246 */ /* 0x001fc4000380010c */
[----:B------:R-:W-:Y:S04]  /*02f0*/  LDS R12, [R6+0x2080] ;  /* 0x00208000060c7984 */ /* 0x000fe80000000800 */
[----:B------:R-:W-:Y:S04]  /*0300*/  STS [R6+0x2000], R15 ;  /* 0x0020000f06007388 */ /* 0x000fe80000000800 */
[----:B------:R-:W-:Y:S04]  /*0310*/  LDS R11, [R9+0x2000] ;  /* 0x00200000090b7984 */ /* 0x000fe80000000800 */
[----:B------:R-:W0:Y:S02]  /*0320*/  LDS R14, [R10+0x80] ;  /* 0x000080000a0e7984 */ /* 0x000e240000000800 */
[----:B0-----:R-:W-:-:S05]  /*0330*/  VIADDMNMX R11, R14, R11, R12, PT ;  /* 0x0000000b0e0b7246 */ /* 0x001fca000380010c */
[----:B------:R-:W-:Y:S01]  /*0340*/  STS [R6+0x2080], R11 ;  /* 0x0020800b06007388 */ /* 0x000fe20000000800 */
[----:B------:R-:W-:Y:S06]  /*0350*/  BAR.SYNC.DEFER_BLOCKING 0x0 ;  /* 0x0000000000007b1d */ /* 0x000fec0000010000 */
[----:B------:R-:W-:Y:S04]  /*0360*/  LDS R12, [R6] ;  /* 0x00000000060c7984 */ /* 0x000fe80000000800 */
[----:B------:R-:W-:Y:S04]  /*0370*/  LDS R13, [R9+0x4] ;  /* 0x00000400090d7984 */ /* 0x000fe80000000800 */
[----:B------:R-:W0:Y:S04]  /*0380*/  LDS R14, [R10+0x100] ;  /* 0x000100000a0e7984 */ /* 0x000e280000000800 */
[----:B------:R-:W-:Y:S01]  /*0390*/  LDS R11, [R6+0x2000] ;  /* 0x00200000060b7984 */ /* 0x000fe20000000800 */
[----:B0-----:R-:W-:-:S03]  /*03a0*/  VIADDMNMX R13, R14, R13, R12, PT ;  /* 0x0000000d0e0d7246 */ /* 0x001fc6000380010c */
[----:B------:R-:W-:Y:S04]  /*03b0*/  LDS R12, [R6+0x80] ;  /* 0x00008000060c7984 */ /* 0x000fe80000000800 */
[----:B------:R-:W-:Y:S04]  /*03c0*/  STS [R6], R13 ;  /* 0x0000000d06007388 */ /* 0x000fe80000000800 */
[----:B------:R-:W-:Y:S04]  /*03d0*/  LDS R15, [R9+0x4] ;  /* 0x00000400090f7984 */ /* 0x000fe80000000800 */
[----:B------:R-:W0:Y:S02]  /*03e0*/  LDS R14, [R10+0x180] ;  /* 0x000180000a0e7984 */ /* 0x000e240000000800 */
[----:B0-----:R-:W-:-:S05]  /*03f0*/  VIADDMNMX R15, R14, R15, R12, PT ;  /* 0x0000000f0e0f7246 */ /* 0x001fca000380010c */
[----:B------:R-:W-:Y:S04]  /*0400*/  STS [R6+0x80], R15 ;  /* 0x0000800f06007388 */ /* 0x000fe80000000800 */
[----:B------:R-:W-:Y:S04]  /*0410*/  LDS R12, [R9+0x2004] ;  /* 0x00200400090c7984 */ /* 0x000fe80000000800 */
[----:B------:R-:W0:Y:S02]  /*0420*/  LDS R14, [R10+0x100] ;  /* 0x000100000a0e7984 */ /* 0x000e240000000800 */
        /* <DEDUP_REMOVED lines=10> */
[----:B------:R-:W0:Y:S02]  /*04d0*/  LDS R14, [R10+0x200] ;  /* 0x000200000a0e7984 */ /* 0x000e240000000800 */
[----:B0-----:R-:W-:-:S02]  /*04e0*/  VIADDMNMX R15, R14, R15, R12, PT ;  /* 0x0000000f0e0f7246 */ /* 0x001fc4000380010c */
[----:B------:R-:W-:Y:S04]  /*04f0*/  LDS R12, [R6+0x80] ;  /* 0x00008000060c7984 */ /* 0x000fe80000000800 */
[----:B------:R-:W-:Y:S04]  /*0500*/  STS [R6], R15 ;  /* 0x0000000f06007388 */ /* 0x000fe80000000800 */
[----:B------:R-:W-:Y:S04]  /*0510*/  LDS R11, [R9+0x8] ;  /* 0x00000800090b7984 */ /* 0x000fe80000000800 */
[----:B------:R-:W0:Y:S02]  /*0520*/  LDS R14, [R10+0x280] ;  /* 0x000280000a0e7984 */ /* 0x000e240000000800 */
[----:B0-----:R-:W-:-:S02]  /*0530*/  VIADDMNMX R11, R14, R11, R12, PT ;  /* 0x0000000b0e0b7246 */ /* 0x001fc4000380010c */
[----:B------:R-:W-:Y:S04]  /*0540*/  LDS R12, [R6+0x2000] ;  /* 0x00200000060c7984 */ /* 0x000fe80000000800 */
        /* <DEDUP_REMOVED lines=618> */
[----:B------:R1:W-:Y:S01]  /*2bf0*/  STS [R6+0x2080], R13 ;  /* 0x0020800d06007388 */ /* 0x0003e20000000800 */
[----:B------:R-:W-:Y:S06]  /*2c00*/  BAR.SYNC.DEFER_BLOCKING 0x0 ;  /* 0x0000000000007b1d */ /* 0x000fec0000010000 */
[----:B------:R-:W-:Y:S05]  /*2c10*/  @P0 BRA `(.L_x_4) ;  /* 0xffffffd400640947 */ /* 0x000fea000383ffff */
[----:B------:R-:W0:Y:S04]  /*2c20*/  LDS R7, [R6] ;  /* 0x0000000006077984 */ /* 0x000e280000000800 */
[----:B------:R-:W2:Y:S04]  /*2c30*/  LDS R9, [R6+0x80] ;  /* 0x0000800006097984 */ /* 0x000ea80000000800 */
[----:B-1----:R-:W1:Y:S04]  /*2c40*/  LDS R13, [R6+0x2080] ;  /* 0x00208000060d7984 */ /* 0x002e680000000800 */
[----:B------:R-:W3:Y:S04]  /*2c50*/  LDS R11, [R6+0x2000] ;  /* 0x00200000060b7984 */ /* 0x000ee80000000800 */
[----:B0-----:R-:W-:Y:S04]  /*2c60*/  STG.E desc[UR6][R2.64], R7 ;  /* 0x0000000702007986 */ /* 0x001fe8000c101906 */
[----:B--2---:R-:W-:Y:S04]  /*2c70*/  STG.E desc[UR6][R2.64+0x80], R9 ;  /* 0x0000800902007986 */ /* 0x004fe8000c101906 */
[----:B-1----:R-:W-:Y:S04]  /*2c80*/  STG.E desc[UR6][R4.64+0x80], R13 ;  /* 0x0000800d04007986 */ /* 0x002fe8000c101906 */
[----:B---3--:R-:W-:Y:S01]  /*2c90*/  STG.E desc[UR6][R4.64], R11 ;  /* 0x0000000b04007986 */ /* 0x008fe2000c101906 */
[----:B------:R-:W-:Y:S05]  /*2ca0*/  EXIT ;  /* 0x000000000000794d */ /* 0x000fea0003800000 */
.L_x_5:
        /* <DEDUP_REMOVED lines=13> */
.L_x_8:


//--------------------- .nv.shared._Z7phase_3Piiii --------------------------
	.section	.nv.shared._Z7phase_3Piiii,"aw",@nobits
	.sectionflags	@""
	.align	4
.nv.shared._Z7phase_3Piiii:
	.zero		33792


//--------------------- .nv.shared.reserved.0     --------------------------
	.section	.nv.shared.reserved.0,"aw",@nobits
	.weak		__nv_reservedSMEM_offset_0_alias
	.size		__nv_reservedSMEM_offset_0_alias, 0, 64
	.other		__nv_reservedSMEM_offset_0_alias,@"STO_CUDA_RESERVED_SHARED STV_DEFAULT"
__nv_reservedSMEM_offset_0_alias:
	.zero		0
	.zero		64


//--------------------- .nv.shared._Z7phase_2Piii --------------------------
	.section	.nv.shared._Z7phase_2Piii,"aw",@nobits
	.sectionflags	@""
	.align	4
.nv.shared._Z7phase_2Piii:
	.zero		50176


//--------------------- .nv.shared._Z7phase_1Piii --------------------------
	.section	.nv.shared._Z7phase_1Piii,"aw",@nobits
	.sectionflags	@""
	.align	4
.nv.shared._Z7phase_1Piii:
	.zero		17408


//--------------------- .nv.constant0._Z7phase_3Piiii --------------------------
	.section	.nv.constant0._Z7phase_3Piiii,"a",@progbits
	.sectionflags	@""
	.align	4
.nv.constant0._Z7phase_3Piiii:
	.zero		916


//--------------------- .nv.constant0._Z7phase_2Piii --------------------------
	.section	.nv.constant0._Z7phase_2Piii,"a",@progbits
	.sectionflags	@""
	.align	4
.nv.constant0._Z7phase_2Piii:
	.zero		912


//--------------------- .nv.constant0._Z7phase_1Piii --------------------------
	.section	.nv.constant0._Z7phase_1Piii,"a",@progbits
	.sectionflags	@""
	.align	4
.nv.constant0._Z7phase_1Piii:
	.zero		912


//--------------------- SYMBOLS --------------------------

	.type		.nv.reservedSmem.offset0,@object
	.size		.nv.reservedSmem.offset0,0x4
	.type		.nv.reservedSmem.cap,@object
	.size		.nv.reservedSmem.cap,0x4
